def attn_fwd(
    Q,
    K,
    V,
    Out,
    Lse,
    sm_scale,
    stride_qz,
    stride_qh,
    stride_qm,
    stride_qk,
    stride_kz,
    stride_kh,
    stride_kn,
    stride_kk,
    stride_vz,
    stride_vh,
    stride_vn,
    stride_vk,
    stride_oz,
    stride_oh,
    stride_om,
    stride_ok,
    seqlen_q,
    seqlen_k,
    BLOCK_M: tl.constexpr,
    BLOCK_N: tl.constexpr,
    HEAD_DIM: tl.constexpr,
    CAUSAL: tl.constexpr,
):
    start_m = tl.program_id(0)
    off_hz = tl.program_id(1)
    q_off = off_hz * stride_qh
    k_off = off_hz * stride_kh
    v_off = off_hz * stride_vh
    offs_m = start_m * BLOCK_M + tl.arange(0, BLOCK_M)
    offs_d = tl.arange(0, HEAD_DIM)
    offs_n = tl.arange(0, BLOCK_N)
    q_ptrs = Q + q_off + offs_m[:, None] * stride_qm + offs_d[None, :] * stride_qk
    k_ptrs = K + k_off + offs_d[:, None] * stride_kk + offs_n[None, :] * stride_kn
    v_ptrs = V + v_off + offs_n[:, None] * stride_vn + offs_d[None, :] * stride_vk
    m_i = tl.full([BLOCK_M], float("-inf"), dtype=tl.float32)
    l_i = tl.zeros([BLOCK_M], dtype=tl.float32) + 1.0
    acc = tl.zeros([BLOCK_M, HEAD_DIM], dtype=tl.float32)
    q = tl.load(q_ptrs)
    acc, l_i, m_i = _attn_fwd_inner(
        acc,
        l_i,
        m_i,
        q,
        k_ptrs,
        v_ptrs,
        sm_scale,
        stride_kn,
        stride_vn,
        start_m,
        seqlen_k,
        BLOCK_M,
        BLOCK_N,
        HEAD_DIM,
        CAUSAL,
    )
    acc = acc / l_i[:, None]
    lse = m_i + tl.math.log2(l_i) / 1.4426950408889634
    o_ptrs = (
        Out
        + off_hz * stride_oh
        + offs_m[:, None] * stride_om
        + offs_d[None, :] * stride_ok
    )
    tl.store(o_ptrs, acc.to(Out.dtype.element_ty))
    tl.store(Lse + off_hz * seqlen_q + offs_m, lse)

# config = {"BLOCK_M": 32, "BLOCK_N": 128, "HEAD_DIM": 64, "arch": "sm_100", "causal": true, "dtype": "fp8e4m3", "num_stages": 4, "num_warps": 4}
# arch = sm_100


// ===== COMPILED SASS (sm_100a) =====

	.target	sm_100a

	.elftype	@"ET_EXEC"


//--------------------- .note.nv.tkinfo           --------------------------
	.section	.note.nv.tkinfo,"",@"SHT_NOTE"
	.sectionflags	@"SHF_NOTE_NV_TKINFO"
	.tkinfo
        /*0018*/ 	.word	0x00000081
        /*0030*/ 	.string	""
        /*0030*/ 	.string	"ptxas-blackwell"
        /*0030*/ 	.string	"Cuda compilation tools, release 12.9, V12.9.86"
        /*0030*/ 	.string	"Build cuda_12.9.r12.9/compiler.36037853_0"
        /*0030*/ 	.string	"-v  -suppress-debug-info  -lineinfo  -arch sm_100a "



//--------------------- .note.nv.cuver            --------------------------
	.section	.note.nv.cuver,"",@"SHT_NOTE"
	.sectionflags	@"SHF_NOTE_NV_CUVER"
        /*0018*/ 	.short	0x0001
        /*001a*/ 	.short	0x0064
        /*001c*/ 	.short	0x0001
        /*001e*/ 	.short	0x0000
        /*0020*/ 	.short	0x0001
        /*0022*/ 	.short	0x0000


//--------------------- .nv.info                  --------------------------
	.section	.nv.info,"",@"SHT_CUDA_INFO"
	.align	4


	//----- nvinfo : EIATTR_REGCOUNT
	.align		4
        /*0000*/ 	.byte	0x04, 0x2f
        /*0002*/ 	.short	(.L_2 - .L_1)
	.align		4
.L_1:
        /*0004*/ 	.word	index@(attn_fwd)
        /*0008*/ 	.word	0x000000ff


	//----- nvinfo : EIATTR_FRAME_SIZE
	.align		4
.L_2:
        /*000c*/ 	.byte	0x04, 0x11
        /*000e*/ 	.short	(.L_4 - .L_3)
	.align		4
.L_3:
        /*0010*/ 	.word	index@(attn_fwd)
        /*0014*/ 	.word	0x00000230


	//----- nvinfo : EIATTR_MIN_STACK_SIZE
	.align		4
.L_4:
        /*0018*/ 	.byte	0x04, 0x12
        /*001a*/ 	.short	(.L_6 - .L_5)
	.align		4
.L_5:
        /*001c*/ 	.word	index@(attn_fwd)
        /*0020*/ 	.word	0x00000230
.L_6:


//--------------------- .nv.info.attn_fwd         --------------------------
	.section	.nv.info.attn_fwd,"",@"SHT_CUDA_INFO"
	.sectionflags	@""
	.align	4


	//----- nvinfo : EIATTR_CUDA_API_VERSION
	.align		4
        /*0000*/ 	.byte	0x04, 0x37
        /*0002*/ 	.short	(.L_8 - .L_7)
.L_7:
        /*0004*/ 	.word	0x00000081


	//----- nvinfo : EIATTR_KPARAM_INFO
	.align		4
.L_8:
        /*0008*/ 	.byte	0x04, 0x17
        /*000a*/ 	.short	(.L_10 - .L_9)
.L_9:
        /*000c*/ 	.word	0x00000000
        /*0010*/ 	.short	0x0019
        /*0012*/ 	.short	0x0080
        /*0014*/ 	.byte	0x00, 0xf4, 0x21, 0x00


	//----- nvinfo : EIATTR_KPARAM_INFO
	.align		4
.L_10:
        /*0018*/ 	.byte	0x04, 0x17
        /*001a*/ 	.short	(.L_12 - .L_11)
.L_11:
        /*001c*/ 	.word	0x00000000
        /*0020*/ 	.short	0x0018
        /*0022*/ 	.short	0x0078
        /*0024*/ 	.byte	0x00, 0xf4, 0x21, 0x00


	//----- nvinfo : EIATTR_KPARAM_INFO
	.align		4
.L_12:
        /*0028*/ 	.byte	0x04, 0x17
        /*002a*/ 	.short	(.L_14 - .L_13)
.L_13:
        /*002c*/ 	.word	0x00000000
        /*0030*/ 	.short	0x0017
        /*0032*/ 	.short	0x0070
        /*0034*/ 	.byte	0x00, 0xf0, 0x11, 0x00


	//----- nvinfo : EIATTR_KPARAM_INFO
	.align		4
.L_14:
        /*0038*/ 	.byte	0x04, 0x17
        /*003a*/ 	.short	(.L_16 - .L_15)
.L_15:
        /*003c*/ 	.word	0x00000000
        /*0040*/ 	.short	0x0016
        /*0042*/ 	.short	0x006c
        /*0044*/ 	.byte	0x00, 0xf0, 0x11, 0x00


	//----- nvinfo : EIATTR_KPARAM_INFO
	.align		4
.L_16:
        /*0048*/ 	.byte	0x04, 0x17
        /*004a*/ 	.short	(.L_18 - .L_17)
.L_17:
        /*004c*/ 	.word	0x00000000
        /*0050*/ 	.short	0x0015
        /*0052*/ 	.short	0x0068
        /*0054*/ 	.byte	0x00, 0xf0, 0x11, 0x00


	//----- nvinfo : EIATTR_KPARAM_INFO
	.align		4
.L_18:
        /*0058*/ 	.byte	0x04, 0x17
        /*005a*/ 	.short	(.L_20 - .L_19)
.L_19:
        /*005c*/ 	.word	0x00000000
        /*0060*/ 	.short	0x0014
        /*0062*/ 	.short	0x0064
        /*0064*/ 	.byte	0x00, 0xf0, 0x11, 0x00


	//----- nvinfo : EIATTR_KPARAM_INFO
	.align		4
.L_20:
        /*0068*/ 	.byte	0x04, 0x17
        /*006a*/ 	.short	(.L_22 - .L_21)
.L_21:
        /*006c*/ 	.word	0x00000000
        /*0070*/ 	.short	0x0013
        /*0072*/ 	.short	0x0060
        /*0074*/ 	.byte	0x00, 0xf0, 0x11, 0x00


	//----- nvinfo : EIATTR_KPARAM_INFO
	.align		4
.L_22:
        /*0078*/ 	.byte	0x04, 0x17
        /*007a*/ 	.short	(.L_24 - .L_23)
.L_23:
        /*007c*/ 	.word	0x00000000
        /*0080*/ 	.short	0x0012
        /*0082*/ 	.short	0x005c
        /*0084*/ 	.byte	0x00, 0xf0, 0x11, 0x00


	//----- nvinfo : EIATTR_KPARAM_INFO
	.align		4
.L_24:
        /*0088*/ 	.byte	0x04, 0x17
        /*008a*/ 	.short	(.L_26 - .L_25)
.L_25:
        /*008c*/ 	.word	0x00000000
        /*0090*/ 	.short	0x0011
        /*0092*/ 	.short	0x0058
        /*0094*/ 	.byte	0x00, 0xf0, 0x11, 0x00


	//----- nvinfo : EIATTR_KPARAM_INFO
	.align		4
.L_26:
        /*0098*/ 	.byte	0x04, 0x17
        /*009a*/ 	.short	(.L_28 - .L_27)
.L_27:
        /*009c*/ 	.word	0x00000000
        /*00a0*/ 	.short	0x0010
        /*00a2*/ 	.short	0x0054
        /*00a4*/ 	.byte	0x00, 0xf0, 0x11, 0x00


	//----- nvinfo : EIATTR_KPARAM_INFO
	.align		4
.L_28:
        /*00a8*/ 	.byte	0x04, 0x17
        /*00aa*/ 	.short	(.L_30 - .L_29)
.L_29:
        /*00ac*/ 	.word	0x00000000
        /*00b0*/ 	.short	0x000f
        /*00b2*/ 	.short	0x0050
        /*00b4*/ 	.byte	0x00, 0xf0, 0x11, 0x00


	//----- nvinfo : EIATTR_KPARAM_INFO
	.align		4
.L_30:
        /*00b8*/ 	.byte	0x04, 0x17
        /*00ba*/ 	.short	(.L_32 - .L_31)
.L_31:
        /*00bc*/ 	.word	0x00000000
        /*00c0*/ 	.short	0x000e
        /*00c2*/ 	.short	0x004c
        /*00c4*/ 	.byte	0x00, 0xf0, 0x11, 0x00


	//----- nvinfo : EIATTR_KPARAM_INFO
	.align		4
.L_32:
        /*00c8*/ 	.byte	0x04, 0x17
        /*00ca*/ 	.short	(.L_34 - .L_33)
.L_33:
        /*00cc*/ 	.word	0x00000000
        /*00d0*/ 	.short	0x000d
        /*00d2*/ 	.short	0x0048
        /*00d4*/ 	.byte	0x00, 0xf0, 0x11, 0x00


	//----- nvinfo : EIATTR_KPARAM_INFO
	.align		4
.L_34:
        /*00d8*/ 	.byte	0x04, 0x17
        /*00da*/ 	.short	(.L_36 - .L_35)
.L_35:
        /*00dc*/ 	.word	0x00000000
        /*00e0*/ 	.short	0x000c
        /*00e2*/ 	.short	0x0044
        /*00e4*/ 	.byte	0x00, 0xf0, 0x11, 0x00


	//----- nvinfo : EIATTR_KPARAM_INFO
	.align		4
.L_36:
        /*00e8*/ 	.byte	0x04, 0x17
        /*00ea*/ 	.short	(.L_38 - .L_37)
.L_37:
        /*00ec*/ 	.word	0x00000000
        /*00f0*/ 	.short	0x000b
        /*00f2*/ 	.short	0x0040
        /*00f4*/ 	.byte	0x00, 0xf0, 0x11, 0x00


	//----- nvinfo : EIATTR_KPARAM_INFO
	.align		4
.L_38:
        /*00f8*/ 	.byte	0x04, 0x17
        /*00fa*/ 	.short	(.L_40 - .L_39)
.L_39:
        /*00fc*/ 	.word	0x00000000
        /*0100*/ 	.short	0x000a
        /*0102*/ 	.short	0x003c
        /*0104*/ 	.byte	0x00, 0xf0, 0x11, 0x00


	//----- nvinfo : EIATTR_KPARAM_INFO
	.align		4
.L_40:
        /*0108*/ 	.byte	0x04, 0x17
        /*010a*/ 	.short	(.L_42 - .L_41)
.L_41:
        /*010c*/ 	.word	0x00000000
        /*0110*/ 	.short	0x0009
        /*0112*/ 	.short	0x0038
        /*0114*/ 	.byte	0x00, 0xf0, 0x11, 0x00


	//----- nvinfo : EIATTR_KPARAM_INFO
	.align		4
.L_42:
        /*0118*/ 	.byte	0x04, 0x17
        /*011a*/ 	.short	(.L_44 - .L_43)
.L_43:
        /*011c*/ 	.word	0x00000000
        /*0120*/ 	.short	0x0008
        /*0122*/ 	.short	0x0034
        /*0124*/ 	.byte	0x00, 0xf0, 0x11, 0x00


	//----- nvinfo : EIATTR_KPARAM_INFO
	.align		4
.L_44:
        /*0128*/ 	.byte	0x04, 0x17
        /*012a*/ 	.short	(.L_46 - .L_45)
.L_45:
        /*012c*/ 	.word	0x00000000
        /*0130*/ 	.short	0x0007
        /*0132*/ 	.short	0x0030
        /*0134*/ 	.byte	0x00, 0xf0, 0x11, 0x00


	//----- nvinfo : EIATTR_KPARAM_INFO
	.align		4
.L_46:
        /*0138*/ 	.byte	0x04, 0x17
        /*013a*/ 	.short	(.L_48 - .L_47)
.L_47:
        /*013c*/ 	.word	0x00000000
        /*0140*/ 	.short	0x0006
        /*0142*/ 	.short	0x002c
        /*0144*/ 	.byte	0x00, 0xf0, 0x11, 0x00


	//----- nvinfo : EIATTR_KPARAM_INFO
	.align		4
.L_48:
        /*0148*/ 	.byte	0x04, 0x17
        /*014a*/ 	.short	(.L_50 - .L_49)
.L_49:
        /*014c*/ 	.word	0x00000000
        /*0150*/ 	.short	0x0005
        /*0152*/ 	.short	0x0028
        /*0154*/ 	.byte	0x00, 0xf0, 0x11, 0x00


	//----- nvinfo : EIATTR_KPARAM_INFO
	.align		4
.L_50:
        /*0158*/ 	.byte	0x04, 0x17
        /*015a*/ 	.short	(.L_52 - .L_51)
.L_51:
        /*015c*/ 	.word	0x00000000
        /*0160*/ 	.short	0x0004
        /*0162*/ 	.short	0x0020
        /*0164*/ 	.byte	0x00, 0xf4, 0x21, 0x00


	//----- nvinfo : EIATTR_KPARAM_INFO
	.align		4
.L_52:
        /*0168*/ 	.byte	0x04, 0x17
        /*016a*/ 	.short	(.L_54 - .L_53)
.L_53:
        /*016c*/ 	.word	0x00000000
        /*0170*/ 	.short	0x0003
        /*0172*/ 	.short	0x0018
        /*0174*/ 	.byte	0x00, 0xf4, 0x21, 0x00


	//----- nvinfo : EIATTR_KPARAM_INFO
	.align		4
.L_54:
        /*0178*/ 	.byte	0x04, 0x17
        /*017a*/ 	.short	(.L_56 - .L_55)
.L_55:
        /*017c*/ 	.word	0x00000000
        /*0180*/ 	.short	0x0002
        /*0182*/ 	.short	0x0010
        /*0184*/ 	.byte	0x00, 0xf4, 0x21, 0x00


	//----- nvinfo : EIATTR_KPARAM_INFO
	.align		4
.L_56:
        /*0188*/ 	.byte	0x04, 0x17
        /*018a*/ 	.short	(.L_58 - .L_57)
.L_57:
        /*018c*/ 	.word	0x00000000
        /*0190*/ 	.short	0x0001
        /*0192*/ 	.short	0x0008
        /*0194*/ 	.byte	0x00, 0xf4, 0x21, 0x00


	//----- nvinfo : EIATTR_KPARAM_INFO
	.align		4
.L_58:
        /*0198*/ 	.byte	0x04, 0x17
        /*019a*/ 	.short	(.L_60 - .L_59)
.L_59:
        /*019c*/ 	.word	0x00000000
        /*01a0*/ 	.short	0x0000
        /*01a2*/ 	.short	0x0000
        /*01a4*/ 	.byte	0x00, 0xf4, 0x21, 0x00


	//----- nvinfo : EIATTR_SPARSE_MMA_MASK
	.align		4
.L_60:
        /*01a8*/ 	.byte	0x03, 0x50
        /*01aa*/ 	.short	0x0000


	//----- nvinfo : EIATTR_MAXREG_COUNT
	.align		4
        /*01ac*/ 	.byte	0x03, 0x1b
        /*01ae*/ 	.short	0x00ff


	//----- nvinfo : EIATTR_NUM_BARRIERS
	.align		4
        /*01b0*/ 	.byte	0x02, 0x4c
        /*01b2*/ 	.byte	0x01
	.zero		1


	//----- nvinfo : EIATTR_ANNOTATIONS
	.align		4
        /*01b4*/ 	.byte	0x04, 0x55
        /*01b6*/ 	.short	(.L_62 - .L_61)


	//   ....[0]....
.L_61:
        /*01b8*/ 	.word	0x00000001
        /*01bc*/ 	.byte	0x50, 0x19, 0x00, 0x00, 0x01, 0x00, 0x00, 0x00, 0xd0, 0x19, 0x00, 0x00, 0x01, 0x00, 0x00, 0x00
        /* <DEDUP_REMOVED lines=137> */
        /*0a5c*/ 	.byte	0x80, 0x76, 0x00, 0x00, 0x01, 0x00, 0x00, 0x00, 0xc0, 0x76, 0x00, 0x00


	//----- nvinfo : EIATTR_COOP_GROUP_MASK_REGIDS
	.align		4
.L_62:
        /*0a68*/ 	.byte	0x04, 0x29
        /*0a6a*/ 	.short	(.L_64 - .L_63)


	//   ....[0]....
.L_63:
        /*0a6c*/ 	.word	0xffffffff


	//   ....[1]....
        /*0a70*/ 	.word	0xffffffff


	//   ....[2]....
        /*0a74*/ 	.word	0xffffffff


	//   ....[3]....
        /*0a78*/ 	.word	0xffffffff


	//   ....[4]....
        /*0a7c*/ 	.word	0xffffffff


	//   ....[5]....
        /*0a80*/ 	.word	0xffffffff


	//   ....[6]....
        /*0a84*/ 	.word	0xffffffff


	//   ....[7]....
        /*0a88*/ 	.word	0xffffffff


	//   ....[8]....
        /*0a8c*/ 	.word	0xffffffff


	//   ....[9]....
        /*0a90*/ 	.word	0xffffffff


	//   ....[10]....
        /*0a94*/ 	.word	0xffffffff


	//   ....[11]....
        /*0a98*/ 	.word	0xffffffff


	//   ....[12]....
        /*0a9c*/ 	.word	0xffffffff


	//   ....[13]....
        /*0aa0*/ 	.word	0xffffffff


	//   ....[14]....
        /*0aa4*/ 	.word	0xffffffff


	//   ....[15]....
        /*0aa8*/ 	.word	0xffffffff


	//   ....[16]....
        /*0aac*/ 	.word	0xffffffff


	//   ....[17]....
        /*0ab0*/ 	.word	0xffffffff


	//   ....[18]....
        /*0ab4*/ 	.word	0xffffffff


	//   ....[19]....
        /*0ab8*/ 	.word	0xffffffff


	//----- nvinfo : EIATTR_COOP_GROUP_INSTR_OFFSETS
	.align		4
.L_64:
        /*0abc*/ 	.byte	0x04, 0x28
        /*0abe*/ 	.short	(.L_66 - .L_65)


	//   ....[0]....
.L_65:
        /*0ac0*/ 	.word	0x00005770


	//   ....[1]....
        /*0ac4*/ 	.word	0x00005780


	//   ....[2]....
        /*0ac8*/ 	.word	0x00005790


	//   ....[3]....
        /*0acc*/ 	.word	0x000057a0


	//   ....[4]....
        /*0ad0*/ 	.word	0x000057d0


	//   ....[5]....
        /*0ad4*/ 	.word	0x000057f0


	//   ....[6]....
        /*0ad8*/ 	.word	0x00005810


	//   ....[7]....
        /*0adc*/ 	.word	0x00005820


	//   ....[8]....
        /*0ae0*/ 	.word	0x000059e0


	//   ....[9]....
        /*0ae4*/ 	.word	0x00005a00


	//   ....[10]....
        /*0ae8*/ 	.word	0x00006280


	//   ....[11]....
        /*0aec*/ 	.word	0x000062a0


	//   ....[12]....
        /*0af0*/ 	.word	0x000062b0


	//   ....[13]....
        /*0af4*/ 	.word	0x000062c0


	//   ....[14]....
        /*0af8*/ 	.word	0x00006310


	//   ....[15]....
        /*0afc*/ 	.word	0x00006320


	//   ....[16]....
        /*0b00*/ 	.word	0x00006330


	//   ....[17]....
        /*0b04*/ 	.word	0x00006340


	//   ....[18]....
        /*0b08*/ 	.word	0x00006400


	//   ....[19]....
        /*0b0c*/ 	.word	0x00006420


	//----- nvinfo : EIATTR_VRC_CTA_INIT_COUNT
	.align		4
.L_66:
        /*0b10*/ 	.byte	0x02, 0x4a
	.zero		1
	.zero		1


	//----- nvinfo : EIATTR_EXIT_INSTR_OFFSETS
	.align		4
        /*0b14*/ 	.byte	0x04, 0x1c
        /*0b16*/ 	.short	(.L_68 - .L_67)


	//   ....[0]....
.L_67:
        /*0b18*/ 	.word	0x0000a310


	//   ....[1]....
        /*0b1c*/ 	.word	0x0000a340


	//----- nvinfo : EIATTR_REQNTID
	.align		4
.L_68:
        /*0b20*/ 	.byte	0x04, 0x10
        /*0b22*/ 	.short	(.L_70 - .L_69)
.L_69:
        /*0b24*/ 	.word	0x00000080
        /*0b28*/ 	.word	0x00000001
        /*0b2c*/ 	.word	0x00000001


	//----- nvinfo : EIATTR_CBANK_PARAM_SIZE
	.align		4
.L_70:
        /*0b30*/ 	.byte	0x03, 0x19
        /*0b32*/ 	.short	0x0088


	//----- nvinfo : EIATTR_PARAM_CBANK
	.align		4
        /*0b34*/ 	.byte	0x04, 0x0a
        /*0b36*/ 	.short	(.L_72 - .L_71)
	.align		4
.L_71:
        /*0b38*/ 	.word	index@(.nv.constant0.attn_fwd)
        /*0b3c*/ 	.short	0x0380
        /*0b3e*/ 	.short	0x0088


	//----- nvinfo : EIATTR_SW_WAR
	.align		4
.L_72:
        /*0b40*/ 	.byte	0x04, 0x36
        /*0b42*/ 	.short	(.L_74 - .L_73)
.L_73:
        /*0b44*/ 	.word	0x00000008
.L_74:


//--------------------- .nv.compat                --------------------------
	.section	.nv.compat,"",@"SHT_CUDA_COMPAT_INFO"
	.align	4
        /*0000*/ 	.byte	0x02, 0x02, 0x02, 0x00, 0x02, 0x05, 0x05, 0x00, 0x02, 0x03, 0x00, 0x00, 0x02, 0x06, 0x01, 0x00


//--------------------- .nv.callgraph             --------------------------
	.section	.nv.callgraph,"",@"SHT_CUDA_CALLGRAPH"
	.align	4
	.sectionentsize	8
	.align		4
        /*0000*/ 	.word	0x00000000
	.align		4
        /*0004*/ 	.word	0xffffffff
	.align		4
        /*0008*/ 	.word	0x00000000
	.align		4
        /*000c*/ 	.word	0xfffffffe
	.align		4
        /*0010*/ 	.word	0x00000000
	.align		4
        /*0014*/ 	.word	0xfffffffd
	.align		4
        /*0018*/ 	.word	0x00000000
	.align		4
        /*001c*/ 	.word	0xfffffffc


//--------------------- .nv.constant4             --------------------------
	.section	.nv.constant4,"a",@progbits
	.align	8
	.align		8
.nv.constant4:
        /*0000*/ 	.dword	_$_str


//--------------------- .text.attn_fwd            --------------------------
	.section	.text.attn_fwd,"ax",@progbits
	.align	128
        .global         attn_fwd
        .type           attn_fwd,@function
        .size           attn_fwd,(.L_x_3 - attn_fwd)
        .other          attn_fwd,@"STO_CUDA_ENTRY STV_DEFAULT"
attn_fwd:
.text.attn_fwd:
[----:B------:R-:W0:Y:S01]  /*0000*/  LDC R1, c[0x0][0x37c] ;  /* 0x0000df00ff017b82 */ /* 0x000e220000000800 */
[----:B------:R-:W1:Y:S07]  /*0010*/  S2R R0, SR_CTAID.X ;  /* 0x0000000000007919 */ /* 0x000e6e0000002500 */
[----:B------:R-:W2:Y:S01]  /*0020*/  S2UR UR8, SR_CTAID.Y ;  /* 0x00000000000879c3 */ /* 0x000ea20000002600 */
[----:B------:R-:W2:Y:S01]  /*0030*/  LDCU.64 UR4, c[0x0][0x3b0] ;  /* 0x00007600ff0477ac */ /* 0x000ea20008000a00 */
[----:B0-----:R-:W-:Y:S01]  /*0040*/  VIADD R1, R1, 0xfffffdd0 ;  /* 0xfffffdd001017836 */ /* 0x001fe20000000000 */
[----:B------:R-:W0:Y:S01]  /*0050*/  S2R R27, SR_TID.X ;  /* 0x00000000001b7919 */ /* 0x000e220000002100 */
[----:B------:R-:W3:Y:S04]  /*0060*/  LDCU.64 UR12, c[0x0][0x358] ;  /* 0x00006b00ff0c77ac */ /* 0x000ee80008000a00 */
[----:B------:R-:W4:Y:S08]  /*0070*/  LDC R26, c[0x0][0x3b8] ;  /* 0x0000ee00ff1a7b82 */ /* 0x000f300000000800 */
[----:B------:R-:W5:Y:S01]  /*0080*/  LDC.64 R28, c[0x0][0x380] ;  /* 0x0000e000ff1c7b82 */ /* 0x000f620000000a00 */
[----:B--2---:R-:W-:Y:S01]  /*0090*/  UIMAD UR4, UR8, UR4, URZ ;  /* 0x00000004080472a4 */ /* 0x004fe2000f8e02ff */
[----:B-1----:R-:W-:Y:S01]  /*00a0*/  IMAD.SHL.U32 R0, R0, 0x20, RZ ;  /* 0x0000002000007824 */ /* 0x002fe200078e00ff */
[----:B0-----:R-:W-:-:S04]  /*00b0*/  SHF.R.U32.HI R2, RZ, 0x5, R27 ;  /* 0x00000005ff027819 */ /* 0x001fc8000001161b */
[----:B------:R-:W-:Y:S02]  /*00c0*/  LOP3.LUT R3, R0, 0x1f, R27, 0xf8, !PT ;  /* 0x0000001f00037812 */ /* 0x000fe400078ef81b */
[----:B------:R-:W-:-:S03]  /*00d0*/  SGXT.U32 R2, R2, 0x2 ;  /* 0x000000020202781a */ /* 0x000fc60000000000 */
[----:B------:R-:W-:Y:S01]  /*00e0*/  IMAD R3, R3, UR5, RZ ;  /* 0x0000000503037c24 */ /* 0x000fe2000f8e02ff */
[----:B------:R-:W-:Y:S01]  /*00f0*/  USHF.R.S32.HI UR5, URZ, 0x1f, UR4 ;  /* 0x0000001fff057899 */ /* 0x000fe20008011404 */
[----:B----4-:R-:W-:-:S03]  /*0100*/  IMAD R5, R2, R26, RZ ;  /* 0x0000001a02057224 */ /* 0x010fc600078e02ff */
[----:B-----5:R-:W-:Y:S01]  /*0110*/  IADD3 R28, P0, P1, R3, UR4, R28 ;  /* 0x00000004031c7c10 */ /* 0x020fe2000f91e01c */
[----:B------:R-:W-:Y:S01]  /*0120*/  IMAD R6, R26, 0x4, R5 ;  /* 0x000000041a067824 */ /* 0x000fe200078e0205 */
[----:B------:R-:W-:-:S03]  /*0130*/  SHF.R.S32.HI R2, RZ, 0x1f, R3 ;  /* 0x0000001fff027819 */ /* 0x000fc60000011403 */
[----:B------:R-:W-:Y:S01]  /*0140*/  IMAD R7, R26, 0x4, R6 ;  /* 0x000000041a077824 */ /* 0x000fe200078e0206 */
[----:B------:R-:W-:Y:S02]  /*0150*/  IADD3.X R30, PT, PT, R2, UR5, R29, P0, P1 ;  /* 0x00000005021e7c10 */ /* 0x000fe400087e241d */
[CC--:B------:R-:W-:Y:S01]  /*0160*/  IADD3 R2, P0, PT, R5.reuse, R28.reuse, RZ ;  /* 0x0000001c05027210 */ /* 0x0c0fe20007f1e0ff */
[----:B------:R-:W-:Y:S01]  /*0170*/  IMAD R9, R26, 0x4, R7 ;  /* 0x000000041a097824 */ /* 0x000fe200078e0207 */
[C---:B------:R-:W-:Y:S02]  /*0180*/  IADD3 R4, P1, PT, R6.reuse, R28, RZ ;  /* 0x0000001c06047210 */ /* 0x040fe40007f3e0ff */
[-C--:B------:R-:W-:Y:S02]  /*0190*/  LEA.HI.X.SX32 R3, R5, R30.reuse, 0x1, P0 ;  /* 0x0000001e05037211 */ /* 0x080fe400000f0eff */
[----:B------:R-:W-:Y:S01]  /*01a0*/  LEA.HI.X.SX32 R5, R6, R30, 0x1, P1 ;  /* 0x0000001e06057211 */ /* 0x000fe200008f0eff */
[C---:B------:R-:W-:Y:S01]  /*01b0*/  IMAD R11, R26.reuse, 0x4, R9 ;  /* 0x000000041a0b7824 */ /* 0x040fe200078e0209 */
[C---:B------:R-:W-:Y:S01]  /*01c0*/  IADD3 R6, P0, PT, R7.reuse, R28, RZ ;  /* 0x0000001c07067210 */ /* 0x040fe20007f1e0ff */
[----:B---3--:R0:W2:Y:S02]  /*01d0*/  LDG.E.U8 R16, desc[UR12][R2.64] ;  /* 0x0000000c02107981 */ /* 0x0080a4000c1e1100 */
[C---:B------:R-:W-:Y:S01]  /*01e0*/  IMAD R13, R26.reuse, 0x4, R11 ;  /* 0x000000041a0d7824 */ /* 0x040fe200078e020b */
[----:B------:R-:W-:Y:S01]  /*01f0*/  LEA.HI.X.SX32 R7, R7, R30, 0x1, P0 ;  /* 0x0000001e07077211 */ /* 0x000fe200000f0eff */
[----:B------:R-:W2:Y:S01]  /*0200*/  LDG.E.U8 R17, desc[UR12][R4.64] ;  /* 0x0000000c04117981 */ /* 0x000ea2000c1e1100 */
[----:B------:R-:W-:Y:S01]  /*0210*/  IADD3 R8, P0, PT, R9, R28, RZ ;  /* 0x0000001c09087210 */ /* 0x000fe20007f1e0ff */
[----:B------:R-:W-:-:S02]  /*0220*/  IMAD R14, R26, 0x4, R13 ;  /* 0x000000041a0e7824 */ /* 0x000fc400078e020d */
[----:B------:R1:W3:Y:S01]  /*0230*/  LDG.E.U8 R18, desc[UR12][R6.64] ;  /* 0x0000000c06127981 */ /* 0x0002e2000c1e1100 */
[----:B------:R-:W-:Y:S02]  /*0240*/  LEA.HI.X.SX32 R9, R9, R30, 0x1, P0 ;  /* 0x0000001e09097211 */ /* 0x000fe400000f0eff */
[CC--:B------:R-:W-:Y:S01]  /*0250*/  IADD3 R10, P0, PT, R11.reuse, R28.reuse, RZ ;  /* 0x0000001c0b0a7210 */ /* 0x0c0fe20007f1e0ff */
[----:B------:R-:W-:Y:S01]  /*0260*/  IMAD R15, R26, 0x4, R14 ;  /* 0x000000041a0f7824 */ /* 0x000fe200078e020e */
[----:B------:R-:W-:Y:S01]  /*0270*/  IADD3 R12, P1, PT, R14, R28, RZ ;  /* 0x0000001c0e0c7210 */ /* 0x000fe20007f3e0ff */
[----:B------:R4:W3:Y:S01]  /*0280*/  LDG.E.U8 R19, desc[UR12][R8.64] ;  /* 0x0000000c08137981 */ /* 0x0008e2000c1e1100 */
[----:B------:R-:W-:Y:S02]  /*0290*/  LEA.HI.X.SX32 R11, R11, R30, 0x1, P0 ;  /* 0x0000001e0b0b7211 */ /* 0x000fe400000f0eff */
[----:B0-----:R-:W-:Y:S01]  /*02a0*/  IADD3 R2, P0, PT, R13, R28, RZ ;  /* 0x0000001c0d027210 */ /* 0x001fe20007f1e0ff */
[----:B-1----:R-:W-:-:S02]  /*02b0*/  IMAD R7, R26, 0x4, R15 ;  /* 0x000000041a077824 */ /* 0x002fc400078e020f */
[----:B------:R0:W5:Y:S01]  /*02c0*/  LDG.E.U8 R20, desc[UR12][R10.64] ;  /* 0x0000000c0a147981 */ /* 0x000162000c1e1100 */
[----:B------:R-:W-:Y:S02]  /*02d0*/  LEA.HI.X.SX32 R3, R13, R30, 0x1, P0 ;  /* 0x0000001e0d037211 */ /* 0x000fe400000f0eff */
[C---:B------:R-:W-:Y:S01]  /*02e0*/  IADD3 R4, P0, PT, R15.reuse, R28, RZ ;  /* 0x0000001c0f047210 */ /* 0x040fe20007f1e0ff */
[----:B----4-:R-:W-:Y:S01]  /*02f0*/  IMAD R9, R26, 0x4, R7 ;  /* 0x000000041a097824 */ /* 0x010fe200078e0207 */
[-C--:B------:R-:W-:Y:S01]  /*0300*/  LEA.HI.X.SX32 R13, R14, R30.reuse, 0x1, P1 ;  /* 0x0000001e0e0d7211 */ /* 0x080fe200008f0eff */
[----:B------:R-:W5:Y:S01]  /*0310*/  LDG.E.U8 R21, desc[UR12][R2.64] ;  /* 0x0000000c02157981 */ /* 0x000f62000c1e1100 */
[----:B------:R-:W-:Y:S01]  /*0320*/  LEA.HI.X.SX32 R5, R15, R30, 0x1, P0 ;  /* 0x0000001e0f057211 */ /* 0x000fe200000f0eff */
[C---:B------:R-:W-:Y:S01]  /*0330*/  IMAD R14, R26.reuse, 0x4, R9 ;  /* 0x000000041a0e7824 */ /* 0x040fe200078e0209 */
[C---:B------:R-:W-:Y:S01]  /*0340*/  IADD3 R6, P0, PT, R7.reuse, R28, RZ ;  /* 0x0000001c07067210 */ /* 0x040fe20007f1e0ff */
[----:B------:R1:W4:Y:S02]  /*0350*/  LDG.E.U8 R22, desc[UR12][R12.64] ;  /* 0x0000000c0c167981 */ /* 0x000324000c1e1100 */
[----:B------:R-:W-:Y:S01]  /*0360*/  IMAD R15, R26, 0x4, R14 ;  /* 0x000000041a0f7824 */ /* 0x000fe200078e020e */
[----:B------:R-:W-:Y:S01]  /*0370*/  LEA.HI.X.SX32 R7, R7, R30, 0x1, P0 ;  /* 0x0000001e07077211 */ /* 0x000fe200000f0eff */
[----:B------:R1:W4:Y:S01]  /*0380*/  LDG.E.U8 R23, desc[UR12][R4.64] ;  /* 0x0000000c04177981 */ /* 0x000322000c1e1100 */
[----:B------:R-:W-:-:S02]  /*0390*/  IADD3 R8, P0, PT, R9, R28, RZ ;  /* 0x0000001c09087210 */ /* 0x000fc40007f1e0ff */
[----:B0-----:R-:W-:Y:S01]  /*03a0*/  IADD3 R10, P1, PT, R14, R28, RZ ;  /* 0x0000001c0e0a7210 */ /* 0x001fe20007f3e0ff */
[----:B------:R0:W4:Y:S01]  /*03b0*/  LDG.E.U8 R24, desc[UR12][R6.64] ;  /* 0x0000000c06187981 */ /* 0x000122000c1e1100 */
[----:B------:R-:W-:Y:S01]  /*03c0*/  LEA.HI.X.SX32 R9, R9, R30, 0x1, P0 ;  /* 0x0000001e09097211 */ /* 0x000fe200000f0eff */
[----:B-1----:R-:W-:Y:S01]  /*03d0*/  IMAD R12, R26, 0x4, R15 ;  /* 0x000000041a0c7824 */ /* 0x002fe200078e020f */
[----:B------:R-:W-:-:S03]  /*03e0*/  IADD3 R2, P0, PT, R15, R28, RZ ;  /* 0x0000001c0f027210 */ /* 0x000fc60007f1e0ff */
[----:B------:R-:W-:Y:S01]  /*03f0*/  IMAD R13, R26, 0x4, R12 ;  /* 0x000000041a0d7824 */ /* 0x000fe200078e020c */
[-C--:B------:R-:W-:Y:S01]  /*0400*/  LEA.HI.X.SX32 R3, R15, R30.reuse, 0x1, P0 ;  /* 0x0000001e0f037211 */ /* 0x080fe200000f0eff */
[----:B------:R1:W4:Y:S01]  /*0410*/  LDG.E.U8 R25, desc[UR12][R8.64] ;  /* 0x0000000c08197981 */ /* 0x000322000c1e1100 */
[----:B------:R-:W-:Y:S01]  /*0420*/  LEA.HI.X.SX32 R11, R14, R30, 0x1, P1 ;  /* 0x0000001e0e0b7211 */ /* 0x000fe200008f0eff */
[----:B------:R-:W-:Y:S01]  /*0430*/  IMAD R14, R26, 0x4, R13 ;  /* 0x000000041a0e7824 */ /* 0x000fe200078e020d */
[----:B------:R-:W-:-:S03]  /*0440*/  IADD3 R4, P0, PT, R12, R28, RZ ;  /* 0x0000001c0c047210 */ /* 0x000fc60007f1e0ff */
[----:B------:R-:W-:Y:S01]  /*0450*/  IMAD R15, R26, 0x4, R14 ;  /* 0x000000041a0f7824 */ /* 0x000fe200078e020e */
[----:B------:R-:W-:Y:S01]  /*0460*/  LEA.HI.X.SX32 R5, R12, R30, 0x1, P0 ;  /* 0x0000001e0c057211 */ /* 0x000fe200000f0eff */
[----:B------:R1:W4:Y:S01]  /*0470*/  LDG.E.U8 R11, desc[UR12][R10.64] ;  /* 0x0000000c0a0b7981 */ /* 0x000322000c1e1100 */
[CC--:B0-----:R-:W-:Y:S02]  /*0480*/  IADD3 R6, P0, PT, R13.reuse, R28.reuse, RZ ;  /* 0x0000001c0d067210 */ /* 0x0c1fe40007f1e0ff */
[C---:B------:R-:W-:Y:S01]  /*0490*/  IADD3 R12, P1, PT, R14.reuse, R28, RZ ;  /* 0x0000001c0e0c7210 */ /* 0x040fe20007f3e0ff */
[----:B------:R0:W4:Y:S01]  /*04a0*/  LDG.E.U8 R26, desc[UR12][R2.64] ;  /* 0x0000000c021a7981 */ /* 0x000122000c1e1100 */
[----:B------:R-:W-:Y:S02]  /*04b0*/  LEA.HI.X.SX32 R7, R13, R30, 0x1, P0 ;  /* 0x0000001e0d077211 */ /* 0x000fe400000f0eff */
[----:B-1----:R-:W-:Y:S01]  /*04c0*/  IADD3 R8, P0, PT, R15, R28, RZ ;  /* 0x0000001c0f087210 */ /* 0x002fe20007f1e0ff */
[----:B------:R1:W4:Y:S01]  /*04d0*/  LDG.E.U8 R4, desc[UR12][R4.64] ;  /* 0x0000000c04047981 */ /* 0x000322000c1e1100 */
[----:B------:R-:W-:-:S02]  /*04e0*/  LEA.HI.X.SX32 R13, R14, R30, 0x1, P1 ;  /* 0x0000001e0e0d7211 */ /* 0x000fc400008f0eff */
[----:B------:R-:W-:Y:S01]  /*04f0*/  LEA.HI.X.SX32 R9, R15, R30, 0x1, P0 ;  /* 0x0000001e0f097211 */ /* 0x000fe200000f0eff */
[----:B------:R-:W4:Y:S04]  /*0500*/  LDG.E.U8 R7, desc[UR12][R6.64] ;  /* 0x0000000c06077981 */ /* 0x000f28000c1e1100 */
[----:B------:R-:W4:Y:S04]  /*0510*/  LDG.E.U8 R12, desc[UR12][R12.64] ;  /* 0x0000000c0c0c7981 */ /* 0x000f28000c1e1100 */
[----:B------:R-:W4:Y:S01]  /*0520*/  LDG.E.U8 R9, desc[UR12][R8.64] ;  /* 0x0000000c08097981 */ /* 0x000f22000c1e1100 */
[----:B------:R-:W1:Y:S01]  /*0530*/  S2UR UR5, SR_CgaCtaId ;  /* 0x00000000000579c3 */ /* 0x000e620000008800 */
[----:B------:R-:W-:-:S02]  /*0540*/  LOP3.LUT R10, R27, 0x3f, RZ, 0xc0, !PT ;  /* 0x0000003f1b0a7812 */ /* 0x000fc400078ec0ff */
[----:B0-----:R-:W-:Y:S01]  /*0550*/  SHF.R.S32.HI R2, RZ, 0x6, R27 ;  /* 0x00000006ff027819 */ /* 0x001fe2000001141b */
[----:B------:R-:W-:Y:S02]  /*0560*/  UMOV UR4, 0x400 ;  /* 0x0000040000047882 */ /* 0x000fe40000000000 */
[----:B------:R-:W-:Y:S01]  /*0570*/  IMAD.SHL.U32 R3, R10, 0x2, RZ ;  /* 0x000000020a037824 */ /* 0x000fe200078e00ff */
[----:B------:R-:W-:Y:S01]  /*0580*/  SGXT R2, R2, 0x1 ;  /* 0x000000010202781a */ /* 0x000fe20000000200 */
[----:B------:R-:W-:-:S03]  /*0590*/  VIADD R31, R0, 0x20 ;  /* 0x00000020001f7836 */ /* 0x000fc60000000000 */
[----:B------:R-:W-:Y:S02]  /*05a0*/  LOP3.LUT R2, R3, 0x90, R2, 0x78, !PT ;  /* 0x0000009003027812 */ /* 0x000fe400078e7802 */
[----:B------:R-:W-:Y:S01]  /*05b0*/  ISETP.GE.AND P0, PT, R31, 0x1, PT ;  /* 0x000000011f00780c */ /* 0x000fe20003f06270 */
[----:B-1----:R-:W-:Y:S01]  /*05c0*/  ULEA UR4, UR5, UR4, 0x18 ;  /* 0x0000000405047291 */ /* 0x002fe2000f8ec0ff */
[----:B------:R-:W-:Y:S01]  /*05d0*/  LOP3.LUT R3, R2, 0x20, RZ, 0x3c, !PT ;  /* 0x0000002002037812 */ /* 0x000fe200078e3cff */
[----:B------:R-:W-:Y:S01]  /*05e0*/  IMAD.MOV.U32 R40, RZ, RZ, -0x800000 ;  /* 0xff800000ff287424 */ /* 0x000fe200078e00ff */
[----:B------:R-:W-:Y:S01]  /*05f0*/  CS2R R48, SRZ ;  /* 0x0000000000307805 */ /* 0x000fe2000001ff00 */
[----:B------:R-:W-:Y:S01]  /*0600*/  IMAD.MOV.U32 R41, RZ, RZ, -0x800000 ;  /* 0xff800000ff297424 */ /* 0x000fe200078e00ff */
[----:B------:R-:W-:Y:S01]  /*0610*/  CS2R R50, SRZ ;  /* 0x0000000000327805 */ /* 0x000fe2000001ff00 */
[----:B------:R-:W-:Y:S01]  /*0620*/  IMAD.MOV.U32 R42, RZ, RZ, -0x800000 ;  /* 0xff800000ff2a7424 */ /* 0x000fe200078e00ff */
[----:B------:R-:W-:Y:S01]  /*0630*/  CS2R R60, SRZ ;  /* 0x00000000003c7805 */ /* 0x000fe2000001ff00 */
[----:B------:R-:W-:Y:S01]  /*0640*/  IMAD.MOV.U32 R43, RZ, RZ, -0x800000 ;  /* 0xff800000ff2b7424 */ /* 0x000fe200078e00ff */
[----:B------:R-:W-:Y:S01]  /*0650*/  CS2R R62, SRZ ;  /* 0x00000000003e7805 */ /* 0x000fe2000001ff00 */
[----:B------:R-:W-:Y:S01]  /*0660*/  IMAD.MOV.U32 R138, RZ, RZ, 0x3f800000 ;  /* 0x3f800000ff8a7424 */ /* 0x000fe200078e00ff */
[----:B------:R-:W-:Y:S01]  /*0670*/  CS2R R52, SRZ ;  /* 0x0000000000347805 */ /* 0x000fe2000001ff00 */
[----:B------:R-:W-:Y:S01]  /*0680*/  IMAD.MOV.U32 R139, RZ, RZ, 0x3f800000 ;  /* 0x3f800000ff8b7424 */ /* 0x000fe200078e00ff */
[----:B------:R-:W-:Y:S01]  /*0690*/  CS2R R54, SRZ ;  /* 0x0000000000367805 */ /* 0x000fe2000001ff00 */
[----:B------:R-:W-:Y:S01]  /*06a0*/  IMAD.MOV.U32 R136, RZ, RZ, 0x3f800000 ;  /* 0x3f800000ff887424 */ /* 0x000fe200078e00ff */
[----:B------:R-:W-:Y:S01]  /*06b0*/  CS2R R56, SRZ ;  /* 0x0000000000387805 */ /* 0x000fe2000001ff00 */
[----:B------:R-:W-:Y:S01]  /*06c0*/  IMAD.MOV.U32 R137, RZ, RZ, 0x3f800000 ;  /* 0x3f800000ff897424 */ /* 0x000fe200078e00ff */
[----:B------:R-:W-:Y:S01]  /*06d0*/  CS2R R58, SRZ ;  /* 0x00000000003a7805 */ /* 0x000fe2000001ff00 */
[----:B--2---:R-:W-:-:S05]  /*06e0*/  IMAD R16, R17, 0x100, R16 ;  /* 0x0000010011107824 */ /* 0x004fca00078e0210 */
[----:B------:R-:W-:Y:S01]  /*06f0*/  F2FP.F16.E4M3.UNPACK_B R16, R16 ;  /* 0x00000010ff10723e */ /* 0x000fe200020006ff */
[----:B---3--:R-:W-:-:S03]  /*0700*/  IMAD R18, R19, 0x100, R18 ;  /* 0x0000010013127824 */ /* 0x008fc600078e0212 */
[----:B------:R-:W-:Y:S02]  /*0710*/  PRMT R5, R16, 0x7632, R5 ;  /* 0x0000763210057816 */ /* 0x000fe40000000005 */
[----:B------:R-:W-:Y:S01]  /*0720*/  F2FP.F16.E4M3.UNPACK_B R18, R18 ;  /* 0x00000012ff12723e */ /* 0x000fe200020006ff */
[----:B-----5:R-:W-:Y:S02]  /*0730*/  IMAD R20, R21, 0x100, R20 ;  /* 0x0000010015147824 */ /* 0x020fe400078e0214 */
[----:B----4-:R-:W-:-:S03]  /*0740*/  IMAD R22, R23, 0x100, R22 ;  /* 0x0000010017167824 */ /* 0x010fc600078e0216 */
[----:B------:R-:W-:Y:S01]  /*0750*/  F2FP.F16.E4M3.UNPACK_B R20, R20 ;  /* 0x00000014ff14723e */ /* 0x000fe200020006ff */
[----:B------:R-:W-:Y:S01]  /*0760*/  IMAD R24, R25, 0x100, R24 ;  /* 0x0000010019187824 */ /* 0x000fe200078e0218 */
[----:B------:R-:W-:-:S04]  /*0770*/  F2FP.F16.E4M3.UNPACK_B R22, R22 ;  /* 0x00000016ff16723e */ /* 0x000fc800020006ff */
[----:B------:R-:W-:Y:S01]  /*0780*/  F2FP.F16.E4M3.UNPACK_B R24, R24 ;  /* 0x00000018ff18723e */ /* 0x000fe200020006ff */
[----:B------:R-:W-:-:S05]  /*0790*/  IMAD R11, R26, 0x100, R11 ;  /* 0x000001001a0b7824 */ /* 0x000fca00078e020b */
[----:B------:R-:W-:Y:S01]  /*07a0*/  F2FP.F16.E4M3.UNPACK_B R11, R11 ;  /* 0x0000000bff0b723e */ /* 0x000fe200020006ff */
[----:B------:R-:W-:-:S04]  /*07b0*/  IMAD R4, R7, 0x100, R4 ;  /* 0x0000010007047824 */ /* 0x000fc800078e0204 */
[----:B------:R0:W-:Y:S01]  /*07c0*/  STS.U16 [R2+UR4+0x2a00], R11 ;  /* 0x002a000b02007988 */ /* 0x0001e20008000404 */
[----:B------:R-:W-:Y:S01]  /*07d0*/  IMAD R9, R9, 0x100, R12 ;  /* 0x0000010009097824 */ /* 0x000fe200078e020c */
[----:B------:R-:W-:Y:S02]  /*07e0*/  F2FP.F16.E4M3.UNPACK_B R4, R4 ;  /* 0x00000004ff04723e */ /* 0x000fe400020006ff */
[----:B0-----:R-:W-:Y:S02]  /*07f0*/  PRMT R11, R24, 0x7632, R11 ;  /* 0x00007632180b7816 */ /* 0x001fe4000000000b */
[----:B------:R-:W-:Y:S02]  /*0800*/  F2FP.F16.E4M3.UNPACK_B R9, R9 ;  /* 0x00000009ff09723e */ /* 0x000fe400020006ff */
[----:B------:R-:W-:Y:S02]  /*0810*/  PRMT R6, R18, 0x7632, R6 ;  /* 0x0000763212067816 */ /* 0x000fe40000000006 */
[----:B------:R-:W-:-:S02]  /*0820*/  PRMT R7, R20, 0x7632, R7 ;  /* 0x0000763214077816 */ /* 0x000fc40000000007 */
[----:B------:R-:W-:Y:S02]  /*0830*/  PRMT R8, R22, 0x7632, R8 ;  /* 0x0000763216087816 */ /* 0x000fe40000000008 */
[----:B------:R-:W-:Y:S02]  /*0840*/  PRMT R12, R11, 0x7632, R12 ;  /* 0x000076320b0c7816 */ /* 0x000fe4000000000c */
[----:B------:R-:W-:Y:S02]  /*0850*/  PRMT R13, R4, 0x7632, R13 ;  /* 0x00007632040d7816 */ /* 0x000fe4000000000d */
[----:B------:R-:W-:Y:S01]  /*0860*/  PRMT R14, R9, 0x7632, R14 ;  /* 0x00007632090e7816 */ /* 0x000fe2000000000e */
[----:B------:R-:W-:Y:S04]  /*0870*/  STS.U16 [R2+UR4+0x2000], R16 ;  /* 0x0020001002007988 */ /* 0x000fe80008000404 */
[----:B------:R-:W-:Y:S04]  /*0880*/  STS.U16 [R2+UR4+0x2200], R18 ;  /* 0x0022001202007988 */ /* 0x000fe80008000404 */
[----:B------:R-:W-:Y:S04]  /*0890*/  STS.U16 [R2+UR4+0x2400], R20 ;  /* 0x0024001402007988 */ /* 0x000fe80008000404 */
[----:B------:R-:W-:Y:S04]  /*08a0*/  STS.U16 [R2+UR4+0x2600], R22 ;  /* 0x0026001602007988 */ /* 0x000fe80008000404 */
[----:B------:R-:W-:Y:S04]  /*08b0*/  STS.U16 [R2+UR4+0x2800], R24 ;  /* 0x0028001802007988 */ /* 0x000fe80008000404 */
[----:B------:R-:W-:Y:S04]  /*08c0*/  STS.U16 [R2+UR4+0x2c00], R4 ;  /* 0x002c000402007988 */ /* 0x000fe80008000404 */
[----:B------:R0:W-:Y:S04]  /*08d0*/  STS.U16 [R2+UR4+0x2e00], R9 ;  /* 0x002e000902007988 */ /* 0x0001e80008000404 */
[----:B------:R1:W-:Y:S04]  /*08e0*/  STS.U16 [R3+UR4+0x2100], R5 ;  /* 0x0021000503007988 */ /* 0x0003e80008000404 */
[----:B------:R1:W-:Y:S04]  /*08f0*/  STS.U16 [R3+UR4+0x2300], R6 ;  /* 0x0023000603007988 */ /* 0x0003e80008000404 */
[----:B------:R1:W-:Y:S01]  /*0900*/  STS.U16 [R3+UR4+0x2500], R7 ;  /* 0x0025000703007988 */ /* 0x0003e20008000404 */
[----:B0-----:R-:W-:-:S03]  /*0910*/  LOP3.LUT R2, R27, 0x7f, RZ, 0xc0, !PT ;  /* 0x0000007f1b027812 */ /* 0x001fc600078ec0ff */
[----:B------:R1:W-:Y:S04]  /*0920*/  STS.U16 [R3+UR4+0x2700], R8 ;  /* 0x0027000803007988 */ /* 0x0003e80008000404 */
[----:B------:R1:W-:Y:S04]  /*0930*/  STS.U16 [R3+UR4+0x2900], R11 ;  /* 0x0029000b03007988 */ /* 0x0003e80008000404 */
[----:B------:R1:W-:Y:S04]  /*0940*/  STS.U16 [R3+UR4+0x2b00], R12 ;  /* 0x002b000c03007988 */ /* 0x0003e80008000404 */
[----:B------:R1:W-:Y:S04]  /*0950*/  STS.U16 [R3+UR4+0x2d00], R13 ;  /* 0x002d000d03007988 */ /* 0x0003e80008000404 */
[----:B------:R1:W-:Y:S01]  /*0960*/  STS.U16 [R3+UR4+0x2f00], R14 ;  /* 0x002f000e03007988 */ /* 0x0003e20008000404 */
[----:B------:R-:W-:Y:S05]  /*0970*/  @!P0 BRA `(.L_x_0) ;  /* 0x0000008000848947 */ /* 0x000fea0003800000 */
[----:B------:R-:W0:Y:S01]  /*0980*/  LDC.64 R50, c[0x0][0x3c0] ;  /* 0x0000f000ff327b82 */ /* 0x000e220000000a00 */
[--C-:B------:R-:W-:Y:S01]  /*0990*/  SHF.R.U32.HI R4, RZ, 0x6, R27.reuse ;  /* 0x00000006ff047819 */ /* 0x100fe2000001161b */
[----:B------:R-:W2:Y:S01]  /*09a0*/  LDCU UR5, c[0x0][0x3c8] ;  /* 0x00007900ff0577ac */ /* 0x000ea20008000800 */
[----:B-1----:R-:W-:Y:S01]  /*09b0*/  SHF.R.U32.HI R7, RZ, 0x2, R27 ;  /* 0x00000002ff077819 */ /* 0x002fe2000001161b */
[----:B------:R-:W-:Y:S01]  /*09c0*/  IMAD.MOV.U32 R138, RZ, RZ, 0x3f800000 ;  /* 0x3f800000ff8a7424 */ /* 0x000fe200078e00ff */
[----:B------:R-:W-:Y:S01]  /*09d0*/  SGXT.U32 R4, R4, 0x1 ;  /* 0x000000010404781a */ /* 0x000fe20000000000 */
[----:B------:R-:W1:Y:S01]  /*09e0*/  LDCU.64 UR14, c[0x0][0x388] ;  /* 0x00007100ff0e77ac */ /* 0x000e620008000a00 */
[----:B------:R-:W-:Y:S01]  /*09f0*/  SGXT.U32 R7, R7, 0x3 ;  /* 0x000000030707781a */ /* 0x000fe20000000000 */
[----:B------:R-:W3:Y:S01]  /*0a00*/  LDC.64 R34, c[0x0][0x390] ;  /* 0x0000e400ff227b82 */ /* 0x000ee20000000a00 */
[----:B------:R-:W-:Y:S01]  /*0a10*/  LOP3.LUT P0, RZ, R27, 0x3, RZ, 0xc0, !PT ;  /* 0x000000031bff7812 */ /* 0x000fe2000780c0ff */
[----:B------:R-:W4:Y:S01]  /*0a20*/  LDCU.64 UR10, c[0x0][0x3d0] ;  /* 0x00007a00ff0a77ac */ /* 0x000f220008000a00 */
[----:B------:R-:W-:Y:S01]  /*0a30*/  LOP3.LUT R3, R7, R0, RZ, 0xfc, !PT ;  /* 0x0000000007037212 */ /* 0x000fe200078efcff */
[----:B------:R-:W-:Y:S01]  /*0a40*/  IMAD.MOV.U32 R139, RZ, RZ, 0x3f800000 ;  /* 0x3f800000ff8b7424 */ /* 0x000fe200078e00ff */
[C-C-:B------:R-:W-:Y:S01]  /*0a50*/  LOP3.LUT R5, R0.reuse, 0x10, R7.reuse, 0xfe, !PT ;  /* 0x0000001000057812 */ /* 0x140fe200078efe07 */
[----:B------:R-:W-:Y:S01]  /*0a60*/  IMAD.MOV.U32 R136, RZ, RZ, 0x3f800000 ;  /* 0x3f800000ff887424 */ /* 0x000fe200078e00ff */
[--C-:B------:R-:W-:Y:S01]  /*0a70*/  LOP3.LUT R6, R0, 0x18, R7.reuse, 0xfe, !PT ;  /* 0x0000001800067812 */ /* 0x100fe200078efe07 */
[----:B------:R-:W-:Y:S01]  /*0a80*/  IMAD.MOV.U32 R137, RZ, RZ, 0x3f800000 ;  /* 0x3f800000ff897424 */ /* 0x000fe200078e00ff */
[----:B------:R-:W-:Y:S01]  /*0a90*/  UMOV UR4, URZ ;  /* 0x000000ff00047c82 */ /* 0x000fe20008000000 */
[----:B------:R-:W-:Y:S01]  /*0aa0*/  UMOV UR6, URZ ;  /* 0x000000ff00067c82 */ /* 0x000fe20008000000 */
[----:B------:R-:W0:Y:S02]  /*0ab0*/  LDCU UR16, c[0x0][0x3c4] ;  /* 0x00007880ff1077ac */ /* 0x000e240008000800 */
[----:B0-----:R-:W-:Y:S01]  /*0ac0*/  IMAD R12, R4, R51, RZ ;  /* 0x00000033040c7224 */ /* 0x001fe200078e02ff */
[----:B------:R-:W-:Y:S01]  /*0ad0*/  LOP3.LUT R4, R0, 0x8, R7, 0xfe, !PT ;  /* 0x0000000800047812 */ /* 0x000fe200078efe07 */
[----:B--2---:R-:W-:Y:S01]  /*0ae0*/  IMAD R7, R10, UR5, RZ ;  /* 0x000000050a077c24 */ /* 0x004fe2000f8e02ff */
[----:B------:R-:W-:Y:S01]  /*0af0*/  UMOV UR5, URZ ;  /* 0x000000ff00057c82 */ /* 0x000fe20008000000 */
[----:B------:R-:W-:Y:S01]  /*0b00*/  IMAD R14, R51, 0x2, R12 ;  /* 0x00000002330e7824 */ /* 0x000fe200078e020c */
[----:B----4-:R-:W-:-:S02]  /*0b10*/  UIMAD UR7, UR8, UR10, URZ ;  /* 0x0000000a080772a4 */ /* 0x010fc4000f8e02ff */
[----:B------:R-:W-:Y:S01]  /*0b20*/  IMAD R0, R50, UR8, RZ ;  /* 0x0000000832007c24 */ /* 0x000fe2000f8e02ff */
[----:B------:R-:W-:Y:S01]  /*0b30*/  SHF.R.S32.HI R8, RZ, 0x1f, R7 ;  /* 0x0000001fff087819 */ /* 0x000fe20000011407 */
[----:B------:R-:W-:Y:S01]  /*0b40*/  IMAD R16, R51, 0x2, R14 ;  /* 0x0000000233107824 */ /* 0x000fe200078e020e */
[----:B------:R-:W0:Y:S01]  /*0b50*/  LDC R50, c[0x0][0x3d8] ;  /* 0x0000f600ff327b82 */ /* 0x000e220000000800 */
[----:B------:R-:W-:Y:S01]  /*0b60*/  IMAD R9, R2, UR11, RZ ;  /* 0x0000000b02097c24 */ /* 0x000fe2000f8e02ff */
[----:B-1----:R-:W-:Y:S01]  /*0b70*/  IADD3 R37, P1, P2, R7, UR14, R0 ;  /* 0x0000000e07257c10 */ /* 0x002fe2000fa3e000 */
[C---:B------:R-:W-:Y:S01]  /*0b80*/  IMAD R18, R51.reuse, 0x2, R16 ;  /* 0x0000000233127824 */ /* 0x040fe200078e0210 */
[----:B------:R-:W-:Y:S01]  /*0b90*/  SHF.R.S32.HI R7, RZ, 0x1f, R0 ;  /* 0x0000001fff077819 */ /* 0x000fe20000011400 */
[----:B------:R-:W-:Y:S01]  /*0ba0*/  USHF.R.S32.HI UR9, URZ, 0x1f, UR7 ;  /* 0x0000001fff097899 */ /* 0x000fe20008011407 */
[-C--:B------:R-:W-:Y:S01]  /*0bb0*/  IADD3 R10, P5, PT, R16, R37.reuse, RZ ;  /* 0x00000025100a7210 */ /* 0x080fe20007fbe0ff */
[----:B------:R-:W-:Y:S01]  /*0bc0*/  IMAD R20, R51, 0x2, R18 ;  /* 0x0000000233147824 */ /* 0x000fe200078e0212 */
[----:B------:R-:W-:Y:S01]  /*0bd0*/  IADD3.X R39, PT, PT, R8, UR15, R7, P1, P2 ;  /* 0x0000000f08277c10 */ /* 0x000fe20008fe4407 */
[----:B------:R-:W1:Y:S01]  /*0be0*/  LDCU UR14, c[0x0][0x3a8] ;  /* 0x00007500ff0e77ac */ /* 0x000e620008000800 */
[----:B---3--:R-:W-:Y:S01]  /*0bf0*/  IADD3 R7, P1, P2, R9, UR7, R34 ;  /* 0x0000000709077c10 */ /* 0x008fe2000fa3e022 */
[C---:B------:R-:W-:Y:S01]  /*0c00*/  IMAD R22, R51.reuse, 0x2, R20 ;  /* 0x0000000233167824 */ /* 0x040fe200078e0214 */
[----:B------:R-:W-:Y:S01]  /*0c10*/  SHF.R.S32.HI R34, RZ, 0x1f, R9 ;  /* 0x0000001fff227819 */ /* 0x000fe20000011409 */
[----:B------:R-:W2:Y:S01]  /*0c20*/  LDCU UR15, c[0x0][0x3d4] ;  /* 0x00007a80ff0f77ac */ /* 0x000ea20008000800 */
[-C--:B------:R-:W-:Y:S01]  /*0c30*/  IADD3 R9, P4, PT, R14, R37.reuse, RZ ;  /* 0x000000250e097210 */ /* 0x080fe20007f9e0ff */
[----:B------:R-:W-:Y:S01]  /*0c40*/  IMAD R24, R51, 0x2, R22 ;  /* 0x0000000233187824 */ /* 0x000fe200078e0216 */
[----:B------:R-:W-:-:S02]  /*0c50*/  IADD3 R8, P3, PT, R12, R37, RZ ;  /* 0x000000250c087210 */ /* 0x000fc40007f7e0ff */
[----:B------:R-:W-:Y:S01]  /*0c60*/  IADD3 R11, P6, PT, R18, R37, RZ ;  /* 0x00000025120b7210 */ /* 0x000fe20007fde0ff */
[C---:B------:R-:W-:Y:S01]  /*0c70*/  IMAD R26, R51.reuse, 0x2, R24 ;  /* 0x00000002331a7824 */ /* 0x040fe200078e0218 */
[-C--:B------:R-:W-:Y:S02]  /*0c80*/  LEA.HI.X.SX32 R13, R14, R39.reuse, 0x1, P4 ;  /* 0x000000270e0d7211 */ /* 0x080fe400020f0eff */
[-C--:B------:R-:W-:Y:S01]  /*0c90*/  LEA.HI.X.SX32 R12, R12, R39.reuse, 0x1, P3 ;  /* 0x000000270c0c7211 */ /* 0x080fe200018f0eff */
[C---:B------:R-:W-:Y:S01]  /*0ca0*/  IMAD R28, R51.reuse, 0x2, R26 ;  /* 0x00000002331c7824 */ /* 0x040fe200078e021a */
[-C--:B------:R-:W-:Y:S01]  /*0cb0*/  LEA.HI.X.SX32 R14, R16, R39.reuse, 0x1, P5 ;  /* 0x00000027100e7211 */ /* 0x080fe200028f0eff */
[----:B0-----:R-:W-:Y:S01]  /*0cc0*/  IMAD.SHL.U32 R77, R50, 0x4, RZ ;  /* 0x00000004324d7824 */ /* 0x001fe200078e00ff */
[----:B------:R-:W-:Y:S01]  /*0cd0*/  LEA.HI.X.SX32 R15, R18, R39, 0x1, P6 ;  /* 0x00000027120f7211 */ /* 0x000fe200030f0eff */
[C---:B------:R-:W-:Y:S01]  /*0ce0*/  IMAD R30, R51.reuse, 0x2, R28 ;  /* 0x00000002331e7824 */ /* 0x040fe200078e021c */
[-C--:B------:R-:W-:Y:S01]  /*0cf0*/  IADD3 R17, P4, PT, R22, R37.reuse, RZ ;  /* 0x0000002516117210 */ /* 0x080fe20007f9e0ff */
[----:B------:R-:W-:Y:S01]  /*0d00*/  IMAD.SHL.U32 R75, R50, 0x2, RZ ;  /* 0x00000002324b7824 */ /* 0x000fe200078e00ff */
[-C--:B------:R-:W-:Y:S01]  /*0d10*/  IADD3 R16, P3, PT, R20, R37.reuse, RZ ;  /* 0x0000002514107210 */ /* 0x080fe20007f7e0ff */
[C---:B------:R-:W-:Y:S01]  /*0d20*/  IMAD R32, R51.reuse, 0x2, R30 ;  /* 0x0000000233207824 */ /* 0x040fe200078e021e */
[-C--:B------:R-:W-:Y:S01]  /*0d30*/  IADD3 R18, P5, PT, R24, R37.reuse, RZ ;  /* 0x0000002518127210 */ /* 0x080fe20007fbe0ff */
[----:B------:R-:W-:Y:S01]  /*0d40*/  IMAD R79, R50, 0x6, RZ ;  /* 0x00000006324f7824 */ /* 0x000fe200078e02ff */
[----:B------:R-:W-:Y:S01]  /*0d50*/  IADD3 R19, P6, PT, R26, R37, RZ ;  /* 0x000000251a137210 */ /* 0x000fe20007fde0ff */
[C---:B------:R-:W-:Y:S01]  /*0d60*/  IMAD R36, R51.reuse, 0x2, R32 ;  /* 0x0000000233247824 */ /* 0x040fe200078e0220 */
[-C--:B------:R-:W-:Y:S01]  /*0d70*/  LEA.HI.X.SX32 R21, R22, R39.reuse, 0x1, P4 ;  /* 0x0000002716157211 */ /* 0x080fe200020f0eff */
[----:B------:R-:W-:Y:S01]  /*0d80*/  IMAD.SHL.U32 R81, R50, 0x8, RZ ;  /* 0x0000000832517824 */ /* 0x000fe200078e00ff */
[-C--:B------:R-:W-:Y:S01]  /*0d90*/  LEA.HI.X.SX32 R20, R20, R39.reuse, 0x1, P3 ;  /* 0x0000002714147211 */ /* 0x080fe200018f0eff */
[C---:B------:R-:W-:Y:S01]  /*0da0*/  IMAD R38, R51.reuse, 0x2, R36 ;  /* 0x0000000233267824 */ /* 0x040fe200078e0224 */
[-C--:B------:R-:W-:Y:S01]  /*0db0*/  LEA.HI.X.SX32 R22, R24, R39.reuse, 0x1, P5 ;  /* 0x0000002718167211 */ /* 0x080fe200028f0eff */
[----:B------:R-:W-:Y:S01]  /*0dc0*/  IMAD R83, R50, 0xa, RZ ;  /* 0x0000000a32537824 */ /* 0x000fe200078e02ff */
[----:B------:R-:W-:Y:S01]  /*0dd0*/  LEA.HI.X.SX32 R23, R26, R39, 0x1, P6 ;  /* 0x000000271a177211 */ /* 0x000fe200030f0eff */
[C---:B------:R-:W-:Y:S01]  /*0de0*/  IMAD R140, R51.reuse, 0x2, R38 ;  /* 0x00000002338c7824 */ /* 0x040fe200078e0226 */
[-C--:B------:R-:W-:Y:S01]  /*0df0*/  IADD3 R25, P4, PT, R30, R37.reuse, RZ ;  /* 0x000000251e197210 */ /* 0x080fe20007f9e0ff */
[----:B------:R-:W-:Y:S01]  /*0e00*/  IMAD R85, R50, 0xc, RZ ;  /* 0x0000000c32557824 */ /* 0x000fe200078e02ff */
        /* <DEDUP_REMOVED lines=23> */
[----:B------:R-:W-:Y:S01]  /*0f80*/  IMAD R97, R50, 0x18, RZ ;  /* 0x0000001832617824 */ /* 0x000fe200078e02ff */
[-C--:B------:R-:W-:Y:S01]  /*0f90*/  LEA.HI.X.SX32 R140, R140, R39.reuse, 0x1, P4 ;  /* 0x000000278c8c7211 */ /* 0x080fe200020f0eff */
[C---:B------:R-:W-:Y:S01]  /*0fa0*/  IMAD R154, R51.reuse, 0x2, R152 ;  /* 0x00000002339a7824 */ /* 0x040fe200078e0298 */
[----:B------:R-:W-:Y:S01]  /*0fb0*/  LEA.HI.X.SX32 R144, R144, R39, 0x1, P6 ;  /* 0x0000002790907211 */ /* 0x000fe200030f0eff */
[----:B------:R-:W-:Y:S01]  /*0fc0*/  IMAD R73, R50, 0x1a, RZ ;  /* 0x0000001a32497824 */ /* 0x000fe200078e02ff */
[----:B------:R-:W-:Y:S01]  /*0fd0*/  IADD3 R147, P3, PT, R146, R37, RZ ;  /* 0x0000002592937210 */ /* 0x000fe20007f7e0ff */
[C---:B------:R-:W-:Y:S01]  /*0fe0*/  IMAD R156, R51.reuse, 0x2, R154 ;  /* 0x00000002339c7824 */ /* 0x040fe200078e029a */
[----:B------:R-:W-:Y:S01]  /*0ff0*/  LEA.HI.X.SX32 R142, R142, R39, 0x1, P5 ;  /* 0x000000278e8e7211 */ /* 0x000fe200028f0eff */
        /* <DEDUP_REMOVED lines=62> */
[----:B------:R-:W-:Y:S01]  /*13e0*/  IMAD R54, R51, 0x2, R52 ;  /* 0x0000000233367824 */ /* 0x000fe200078e0234 */
[----:B------:R-:W-:-:S02]  /*13f0*/  LEA.HI.X.SX32 R175, R40, R39, 0x1, P5 ;  /* 0x0000002728af7211 */ /* 0x000fc400028f0eff */
[-C--:B------:R-:W-:Y:S01]  /*1400*/  IADD3 R182, P4, PT, R46, R37.reuse, RZ ;  /* 0x000000252eb67210 */ /* 0x080fe20007f9e0ff */
[C---:B------:R-:W-:Y:S01]  /*1410*/  IMAD R56, R51.reuse, 0x2, R54 ;  /* 0x0000000233387824 */ /* 0x040fe200078e0236 */
[-C--:B------:R-:W-:Y:S02]  /*1420*/  IADD3 R187, P6, PT, R186, R37.reuse, RZ ;  /* 0x00000025babb7210 */ /* 0x080fe40007fde0ff */
        /* <DEDUP_REMOVED lines=13> */
[----:B------:R-:W-:Y:S01]  /*1500*/  IMAD R64, R51, 0x2, R62 ;  /* 0x0000000233407824 */ /* 0x000fe200078e023e */
[----:B------:R-:W-:-:S02]  /*1510*/  IADD3 R198, P6, PT, R58, R37, RZ ;  /* 0x000000253ac67210 */ /* 0x000fc40007fde0ff */
        /* <DEDUP_REMOVED lines=67> */
[----:B------:R0:W-:Y:S01]  /*1950*/  STL [R1], R36 ;  /* 0x0000002401007387 */ /* 0x0001e20000100800 */
[----:B------:R-:W-:Y:S01]  /*1960*/  LEA.HI.X.SX32 R244, R244, R39, 0x1, P4 ;  /* 0x00000027f4f47211 */ /* 0x000fe200020f0eff */
[C---:B------:R-:W-:Y:S01]  /*1970*/  IMAD R98, R51.reuse, 0x2, R96 ;  /* 0x0000000233627824 */ /* 0x040fe200078e0260 */
[----:B------:R-:W-:Y:S01]  /*1980*/  IADD3 R38, P3, PT, R90, R37, RZ ;  /* 0x000000255a267210 */ /* 0x000fe20007f7e0ff */
[----:B------:R-:W-:Y:S01]  /*1990*/  IMAD R84, R50, 0xb, RZ ;  /* 0x0000000b32547824 */ /* 0x000fe200078e02ff */
[----:B------:R-:W-:Y:S01]  /*19a0*/  LEA.HI.X.SX32 R247, R86, R39, 0x1, P5 ;  /* 0x0000002756f77211 */ /* 0x000fe200028f0eff */
[C---:B------:R-:W-:Y:S01]  /*19b0*/  IMAD R100, R51.reuse, 0x2, R98 ;  /* 0x0000000233647824 */ /* 0x040fe200078e0262 */
[----:B------:R-:W-:Y:S01]  /*19c0*/  IADD3 R40, P4, PT, R92, R37, RZ ;  /* 0x000000255c287210 */ /* 0x000fe20007f9e0ff */
[----:B------:R3:W-:Y:S01]  /*19d0*/  STL [R1+0x8], R38 ;  /* 0x0000082601007387 */ /* 0x0007e20000100800 */
[----:B------:R-:W-:Y:S01]  /*19e0*/  LEA.HI.X.SX32 R251, R88, R39, 0x1, P6 ;  /* 0x0000002758fb7211 */ /* 0x000fe200030f0eff */
[C---:B------:R-:W-:Y:S01]  /*19f0*/  IMAD R0, R51.reuse, 0x2, R100 ;  /* 0x0000000233007824 */ /* 0x040fe200078e0264 */
[----:B0-----:R-:W-:Y:S01]  /*1a00*/  IADD3 R36, P5, PT, R94, R37, RZ ;  /* 0x000000255e247210 */ /* 0x001fe20007fbe0ff */
[----:B------:R0:W-:Y:S01]  /*1a10*/  STL [R1+0x10], R40 ;  /* 0x0000102801007387 */ /* 0x0001e20000100800 */
[----:B------:R-:W-:Y:S01]  /*1a20*/  IADD3.X R34, PT, PT, R34, UR9, R35, P1, P2 ;  /* 0x0000000922227c10 */ /* 0x000fe20008fe4423 */
[----:B------:R-:W-:-:S02]  /*1a30*/  IMAD R2, R51, 0x2, R0 ;  /* 0x0000000233027824 */ /* 0x000fc400078e0200 */
[----:B------:R4:W-:Y:S01]  /*1a40*/  STL [R1+0x18], R36 ;  /* 0x0000182401007387 */ /* 0x0009e20000100800 */
[----:B------:R-:W-:Y:S01]  /*1a50*/  IMAD R86, R50, 0xd, RZ ;  /* 0x0000000d32567824 */ /* 0x000fe200078e02ff */
[----:B---3--:R-:W-:Y:S01]  /*1a60*/  IADD3 R38, P6, PT, R96, R37, RZ ;  /* 0x0000002560267210 */ /* 0x008fe20007fde0ff */
[C---:B------:R-:W-:Y:S02]  /*1a70*/  IMAD R88, R50.reuse, 0xf, RZ ;  /* 0x0000000f32587824 */ /* 0x040fe400078e02ff */
[----:B------:R-:W-:Y:S01]  /*1a80*/  IMAD R51, R50, 0x30, RZ ;  /* 0x0000003032337824 */ /* 0x000fe200078e02ff */
[-C--:B0-----:R-:W-:Y:S01]  /*1a90*/  LEA.HI.X.SX32 R40, R90, R39.reuse, 0x1, P3 ;  /* 0x000000275a287211 */ /* 0x081fe200018f0eff */
[----:B------:R0:W-:Y:S01]  /*1aa0*/  STL [R1+0x208], R38 ;  /* 0x0002082601007387 */ /* 0x0001e20000100800 */
[----:B------:R-:W-:Y:S01]  /*1ab0*/  IMAD R90, R50, 0x11, RZ ;  /* 0x00000011325a7824 */ /* 0x000fe200078e02ff */
[----:B----4-:R-:W-:Y:S02]  /*1ac0*/  LEA.HI.X.SX32 R36, R92, R39, 0x1, P4 ;  /* 0x000000275c247211 */ /* 0x010fe400020f0eff */
[----:B------:R3:W-:Y:S01]  /*1ad0*/  STL [R1+0x4], R40 ;  /* 0x0000042801007387 */ /* 0x0007e20000100800 */
[----:B------:R-:W-:-:S02]  /*1ae0*/  IMAD R92, R50, 0x13, RZ ;  /* 0x00000013325c7824 */ /* 0x000fc400078e02ff */
[----:B------:R-:W-:Y:S01]  /*1af0*/  IMAD.MOV.U32 R35, RZ, RZ, -0x800000 ;  /* 0xff800000ff237424 */ /* 0x000fe200078e00ff */
[----:B------:R4:W-:Y:S01]  /*1b00*/  STL [R1+0xc], R36 ;  /* 0x00000c2401007387 */ /* 0x0009e20000100800 */
[-C--:B0-----:R-:W-:Y:S01]  /*1b10*/  LEA.HI.X.SX32 R38, R94, R39.reuse, 0x1, P5 ;  /* 0x000000275e267211 */ /* 0x081fe200028f0eff */
[----:B------:R-:W-:Y:S01]  /*1b20*/  IMAD R94, R50, 0x15, RZ ;  /* 0x00000015325e7824 */ /* 0x000fe200078e02ff */
[----:B---3--:R-:W-:-:S03]  /*1b30*/  LEA.HI.X.SX32 R40, R96, R39, 0x1, P6 ;  /* 0x0000002760287211 */ /* 0x008fc600030f0eff */
[----:B------:R0:W-:Y:S01]  /*1b40*/  STL [R1+0x14], R38 ;  /* 0x0000142601007387 */ /* 0x0001e20000100800 */
[----:B------:R-:W-:Y:S01]  /*1b50*/  IMAD R96, R50, 0x17, RZ ;  /* 0x0000001732607824 */ /* 0x000fe200078e02ff */
[-C--:B----4-:R-:W-:Y:S02]  /*1b60*/  IADD3 R36, P3, PT, R98, R37.reuse, RZ ;  /* 0x0000002562247210 */ /* 0x090fe40007f7e0ff */
[----:B------:R3:W-:Y:S04]  /*1b70*/  STL [R1+0x1c], R40 ;  /* 0x00001c2801007387 */ /* 0x0007e80000100800 */
[----:B------:R4:W-:Y:S01]  /*1b80*/  STL [R1+0x210], R36 ;  /* 0x0002102401007387 */ /* 0x0009e20000100800 */
[-C--:B0-----:R-:W-:Y:S02]  /*1b90*/  IADD3 R38, P4, PT, R100, R37.reuse, RZ ;  /* 0x0000002564267210 */ /* 0x081fe40007f9e0ff */
[----:B---3--:R-:W-:-:S03]  /*1ba0*/  IADD3 R40, P5, PT, R0, R37, RZ ;  /* 0x0000002500287210 */ /* 0x008fc60007fbe0ff */
[----:B------:R0:W-:Y:S01]  /*1bb0*/  STL [R1+0x218], R38 ;  /* 0x0002182601007387 */ /* 0x0001e20000100800 */
[----:B----4-:R-:W-:-:S03]  /*1bc0*/  IADD3 R36, P6, PT, R2, R37, RZ ;  /* 0x0000002502247210 */ /* 0x010fc60007fde0ff */
[----:B------:R3:W-:Y:S01]  /*1bd0*/  STL [R1+0x220], R40 ;  /* 0x0002202801007387 */ /* 0x0007e20000100800 */
[----:B------:R-:W-:Y:S02]  /*1be0*/  LEA.HI.X.SX32 R37, R100, R39, 0x1, P4 ;  /* 0x0000002764257211 */ /* 0x000fe400020f0eff */
[----:B------:R-:W-:Y:S01]  /*1bf0*/  IADD3 R100, P4, PT, R76, R7, RZ ;  /* 0x000000074c647210 */ /* 0x000fe20007f9e0ff */
[----:B------:R4:W-:Y:S01]  /*1c00*/  STL [R1+0x228], R36 ;  /* 0x0002282401007387 */ /* 0x0009e20000100800 */
[----:B0-----:R-:W-:Y:S02]  /*1c10*/  LEA.HI.X.SX32 R38, R98, R39, 0x1, P3 ;  /* 0x0000002762267211 */ /* 0x001fe400018f0eff */
[----:B------:R-:W-:Y:S01]  /*1c20*/  IADD3 RZ, P3, PT, R75, R7, RZ ;  /* 0x000000074bff7210 */ /* 0x000fe20007f7e0ff */
[----:B---3--:R-:W-:Y:S02]  /*1c30*/  IMAD R40, R50, 0x3a, RZ ;  /* 0x0000003a32287824 */ /* 0x008fe400078e02ff */
[----:B------:R0:W-:Y:S01]  /*1c40*/  STL [R1+0x20c], R38 ;  /* 0x00020c2601007387 */ /* 0x0001e20000100800 */
[----:B----4-:R-:W-:-:S03]  /*1c50*/  LEA.HI.X.SX32 R36, R0, R39, 0x1, P5 ;  /* 0x0000002700247211 */ /* 0x010fc600028f0eff */
[----:B------:R3:W-:Y:S01]  /*1c60*/  STL [R1+0x214], R37 ;  /* 0x0002142501007387 */ /* 0x0007e20000100800 */
[----:B------:R-:W-:Y:S01]  /*1c70*/  LEA.HI.X.SX32 R0, R2, R39, 0x1, P6 ;  /* 0x0000002702007211 */ /* 0x000fe200030f0eff */
[----:B------:R-:W-:Y:S01]  /*1c80*/  IMAD R39, R50, 0x36, RZ ;  /* 0x0000003632277824 */ /* 0x000fe200078e02ff */
[-C--:B------:R-:W-:Y:S01]  /*1c90*/  IADD3 R98, P5, PT, R77, R7.reuse, RZ ;  /* 0x000000074d627210 */ /* 0x080fe20007fbe0ff */
[----:B------:R4:W-:Y:S01]  /*1ca0*/  STL [R1+0x21c], R36 ;  /* 0x00021c2401007387 */ /* 0x0009e20000100800 */
[----:B------:R-:W-:Y:S01]  /*1cb0*/  IADD3 R99, P6, PT, R78, R7, RZ ;  /* 0x000000074e637210 */ /* 0x000fe20007fde0ff */
[C---:B0-----:R-:W-:Y:S02]  /*1cc0*/  IMAD R38, R50.reuse, 0x39, RZ ;  /* 0x0000003932267824 */ /* 0x041fe400078e02ff */
[----:B------:R0:W-:Y:S01]  /*1cd0*/  STL [R1+0x224], R0 ;  /* 0x0002240001007387 */ /* 0x0001e20000100800 */
[----:B------:R-:W-:Y:S02]  /*1ce0*/  IMAD.MOV.U32 R2, RZ, RZ, -0x800000 ;  /* 0xff800000ff027424 */ /* 0x000fe400078e00ff */
[----:B---3--:R-:W-:Y:S01]  /*1cf0*/  IMAD R37, R50, 0x37, RZ ;  /* 0x0000003732257824 */ /* 0x008fe200078e02ff */
[----:B------:R3:W-:Y:S01]  /*1d00*/  STL [R1+0x24], R100 ;  /* 0x0000246401007387 */ /* 0x0007e20000100800 */
[----:B----4-:R-:W-:-:S03]  /*1d10*/  IMAD.MOV.U32 R36, RZ, RZ, -0x800000 ;  /* 0xff800000ff247424 */ /* 0x010fc600078e00ff */
[----:B------:R4:W-:Y:S01]  /*1d20*/  STL [R1+0x2c], R98 ;  /* 0x00002c6201007387 */ /* 0x0009e20000100800 */
[----:B0-----:R-:W-:-:S03]  /*1d30*/  IMAD R0, R50, 0x38, RZ ;  /* 0x0000003832007824 */ /* 0x001fc600078e02ff */
[----:B------:R0:W-:Y:S01]  /*1d40*/  STL [R1+0x34], R99 ;  /* 0x0000346301007387 */ /* 0x0001e20000100800 */
[----:B------:R-:W-:Y:S01]  /*1d50*/  IMAD R50, R50, 0x3f, RZ ;  /* 0x0000003f32327824 */ /* 0x000fe200078e02ff */
[-C--:B---3--:R-:W-:Y:S02]  /*1d60*/  IADD3 R100, P1, PT, R79, R7.reuse, RZ ;  /* 0x000000074f647210 */ /* 0x088fe40007f3e0ff */
[----:B----4-:R-:W-:-:S03]  /*1d70*/  IADD3 R98, P2, PT, R80, R7, RZ ;  /* 0x0000000750627210 */ /* 0x010fc60007f5e0ff */
[----:B------:R-:W-:Y:S01]  /*1d80*/  STL [R1+0x3c], R100 ;  /* 0x00003c6401007387 */ /* 0x000fe20000100800 */
[----:B0-----:R-:W-:-:S03]  /*1d90*/  LEA.HI.X.SX32 R99, R75, R34, 0x1, P3 ;  /* 0x000000224b637211 */ /* 0x001fc600018f0eff */
[----:B------:R0:W-:Y:S01]  /*1da0*/  STL [R1+0x44], R98 ;  /* 0x0000446201007387 */ /* 0x0001e20000100800 */
[----:B------:R-:W-:-:S05]  /*1db0*/  IADD3 R75, P3, PT, R81, R7, RZ ;  /* 0x00000007514b7210 */ /* 0x000fca0007f7e0ff */
[----:B------:R3:W-:Y:S01]  /*1dc0*/  STL [R1+0x4c], R75 ;  /* 0x00004c4b01007387 */ /* 0x0007e20000100800 */
[----:B0-----:R-:W-:Y:S02]  /*1dd0*/  LEA.HI.X.SX32 R98, R76, R34, 0x1, P4 ;  /* 0x000000224c627211 */ /* 0x001fe400020f0eff */
[----:B------:R-:W-:-:S03]  /*1de0*/  IADD3 R76, P4, PT, R82, R7, RZ ;  /* 0x00000007524c7210 */ /* 0x000fc60007f9e0ff */
[----:B------:R-:W-:Y:S01]  /*1df0*/  STL [R1+0x20], R98 ;  /* 0x0000206201007387 */ /* 0x000fe20000100800 */
[-C--:B---3--:R-:W-:Y:S02]  /*1e00*/  LEA.HI.X.SX32 R75, R77, R34.reuse, 0x1, P5 ;  /* 0x000000224d4b7211 */ /* 0x088fe400028f0eff */
[----:B------:R-:W-:Y:S01]  /*1e10*/  IADD3 R77, P5, PT, R83, R7, RZ ;  /* 0x00000007534d7210 */ /* 0x000fe20007fbe0ff */
[----:B------:R0:W-:Y:S04]  /*1e20*/  STL [R1+0x54], R76 ;  /* 0x0000544c01007387 */ /* 0x0001e80000100800 */
[----:B------:R3:W-:Y:S04]  /*1e30*/  STL [R1+0x28], R75 ;  /* 0x0000284b01007387 */ /* 0x0007e80000100800 */
[----:B------:R4:W-:Y:S01]  /*1e40*/  STL [R1+0x5c], R77 ;  /* 0x00005c4d01007387 */ /* 0x0009e20000100800 */
[----:B0-----:R-:W-:-:S02]  /*1e50*/  LEA.HI.X.SX32 R76, R78, R34, 0x1, P6 ;  /* 0x000000224e4c7211 */ /* 0x001fc400030f0eff */
[----:B---3--:R-:W-:-:S03]  /*1e60*/  IADD3 R75, P6, PT, R84, R7, RZ ;  /* 0x00000007544b7210 */ /* 0x008fc60007fde0ff */
[----:B------:R0:W-:Y:S01]  /*1e70*/  STL [R1+0x30], R76 ;  /* 0x0000304c01007387 */ /* 0x0001e20000100800 */
[----:B----4-:R-:W-:-:S03]  /*1e80*/  LEA.HI.X.SX32 R77, R79, R34, 0x1, P1 ;  /* 0x000000224f4d7211 */ /* 0x010fc600008f0eff */
[----:B------:R3:W-:Y:S04]  /*1e90*/  STL [R1+0x64], R75 ;  /* 0x0000644b01007387 */ /* 0x0007e80000100800 */
[----:B------:R4:W-:Y:S01]  /*1ea0*/  STL [R1+0x38], R77 ;  /* 0x0000384d01007387 */ /* 0x0009e20000100800 */
[----:B0-----:R-:W-:Y:S02]  /*1eb0*/  IADD3 R76, P1, PT, R85, R7, RZ ;  /* 0x00000007554c7210 */ /* 0x001fe40007f3e0ff */
[----:B---3--:R-:W-:-:S03]  /*1ec0*/  LEA.HI.X.SX32 R75, R80, R34, 0x1, P2 ;  /* 0x00000022504b7211 */ /* 0x008fc600010f0eff */
[----:B------:R0:W-:Y:S01]  /*1ed0*/  STL [R1+0x6c], R76 ;  /* 0x00006c4c01007387 */ /* 0x0001e20000100800 */
[----:B----4-:R-:W-:-:S03]  /*1ee0*/  IADD3 R77, P2, PT, R86, R7, RZ ;  /* 0x00000007564d7210 */ /* 0x010fc60007f5e0ff */
[----:B------:R3:W-:Y:S04]  /*1ef0*/  STL [R1+0x40], R75 ;  /* 0x0000404b01007387 */ /* 0x0007e80000100800 */
[----:B------:R4:W-:Y:S01]  /*1f00*/  STL [R1+0x74], R77 ;  /* 0x0000744d01007387 */ /* 0x0009e20000100800 */
[----:B0-----:R-:W-:Y:S02]  /*1f10*/  LEA.HI.X.SX32 R76, R81, R34, 0x1, P3 ;  /* 0x00000022514c7211 */ /* 0x001fe400018f0eff */
        /* <DEDUP_REMOVED lines=51> */
[----:B------:R3:W-:Y:S01]  /*2250*/  STL [R1+0xdc], R75 ;  /* 0x0000dc4b01007387 */ /* 0x0007e20000100800 */
[----:B------:R-:W-:-:S03]  /*2260*/  LEA.HI.X.SX32 R73, R73, R34, 0x1, P3 ;  /* 0x0000002249497211 */ /* 0x000fc600018f0eff */
        /* <DEDUP_REMOVED lines=13> */
[----:B------:R-:W-:Y:S01]  /*2340*/  STL [R1+0xc8], R77 ;  /* 0x0000c84d01007387 */ /* 0x000fe20000100800 */
[----:B0-----:R-:W-:Y:S02]  /*2350*/  IADD3 R76, P1, PT, R69, R7, RZ ;  /* 0x00000007454c7210 */ /* 0x001fe40007f3e0ff */
[----:B---3--:R-:W-:-:S03]  /*2360*/  LEA.HI.X.SX32 R75, R74, R34, 0x1, P2 ;  /* 0x000000224a4b7211 */ /* 0x008fc600010f0eff */
[----:B------:R-:W-:Y:S01]  /*2370*/  STL [R1+0xfc], R76 ;  /* 0x0000fc4c01007387 */ /* 0x000fe20000100800 */
[----:B------:R-:W-:-:S03]  /*2380*/  IADD3 R74, P2, PT, R68, R7, RZ ;  /* 0x00000007444a7210 */ /* 0x000fc60007f5e0ff */
[----:B------:R0:W-:Y:S04]  /*2390*/  STL [R1+0xd0], R75 ;  /* 0x0000d04b01007387 */ /* 0x0001e80000100800 */
[----:B------:R3:W-:Y:S04]  /*23a0*/  STL [R1+0x104], R74 ;  /* 0x0001044a01007387 */ /* 0x0007e80000100800 */
[----:B------:R4:W-:Y:S01]  /*23b0*/  STL [R1+0xd8], R73 ;  /* 0x0000d84901007387 */ /* 0x0009e20000100800 */
[----:B0-----:R-:W-:Y:S02]  /*23c0*/  IADD3 R75, P3, PT, R67, R7, RZ ;  /* 0x00000007434b7210 */ /* 0x001fe40007f7e0ff */
[----:B---3--:R-:W-:-:S03]  /*23d0*/  LEA.HI.X.SX32 R74, R72, R34, 0x1, P4 ;  /* 0x00000022484a7211 */ /* 0x008fc600020f0eff */
[----:B------:R-:W-:Y:S01]  /*23e0*/  STL [R1+0x10c], R75 ;  /* 0x00010c4b01007387 */ /* 0x000fe20000100800 */
[-C--:B------:R-:W-:Y:S02]  /*23f0*/  LEA.HI.X.SX32 R72, R71, R34.reuse, 0x1, P5 ;  /* 0x0000002247487211 */ /* 0x080fe400028f0eff */
[-C--:B----4-:R-:W-:Y:S01]  /*2400*/  IADD3 R73, P4, PT, R66, R7.reuse, RZ ;  /* 0x0000000742497210 */ /* 0x090fe20007f9e0ff */
[----:B------:R-:W-:Y:S01]  /*2410*/  STL [R1+0xe0], R74 ;  /* 0x0000e04a01007387 */ /* 0x000fe20000100800 */
[-C--:B------:R-:W-:Y:S02]  /*2420*/  IADD3 R71, P5, PT, R65, R7.reuse, RZ ;  /* 0x0000000741477210 */ /* 0x080fe40007fbe0ff */
[----:B------:R-:W-:Y:S01]  /*2430*/  LEA.HI.X.SX32 R67, R67, R34, 0x1, P3 ;  /* 0x0000002243437211 */ /* 0x000fe200018f0eff */
[----:B------:R-:W-:Y:S04]  /*2440*/  STL [R1+0x114], R73 ;  /* 0x0001144901007387 */ /* 0x000fe80000100800 */
[----:B------:R0:W-:Y:S04]  /*2450*/  STL [R1+0xe8], R72 ;  /* 0x0000e84801007387 */ /* 0x0001e80000100800 */
[----:B------:R3:W-:Y:S04]  /*2460*/  STL [R1+0x11c], R71 ;  /* 0x00011c4701007387 */ /* 0x0007e80000100800 */
[----:B------:R4:W-:Y:S01]  /*2470*/  STL [R1+0xf0], R70 ;  /* 0x0000f04601007387 */ /* 0x0009e20000100800 */
[----:B0-----:R-:W-:-:S02]  /*2480*/  IADD3 R72, P6, PT, R64, R7, RZ ;  /* 0x0000000740487210 */ /* 0x001fc40007fde0ff */
        /* <DEDUP_REMOVED lines=40> */
[----:B------:R0:W-:Y:S01]  /*2710*/  STL [R1+0x140], R62 ;  /* 0x0001403e01007387 */ /* 0x0001e20000100800 */
[----:B------:R-:W-:Y:S02]  /*2720*/  IADD3 R59, P5, PT, R53, R7, RZ ;  /* 0x00000007353b7210 */ /* 0x000fe40007fbe0ff */
[----:B------:R-:W-:Y:S01]  /*2730*/  LEA.HI.X.SX32 R55, R55, R34, 0x1, P3 ;  /* 0x0000002237377211 */ /* 0x000fe200018f0eff */
[----:B------:R-:W-:Y:S04]  /*2740*/  STL [R1+0x174], R61 ;  /* 0x0001743d01007387 */ /* 0x000fe80000100800 */
[----:B------:R3:W-:Y:S01]  /*2750*/  STL [R1+0x148], R60 ;  /* 0x0001483c01007387 */ /* 0x0007e20000100800 */
[----:B0-----:R-:W-:-:S03]  /*2760*/  CS2R R62, SRZ ;  /* 0x00000000003e7805 */ /* 0x001fc6000001ff00 */
[----:B------:R0:W-:Y:S04]  /*2770*/  STL [R1+0x17c], R59 ;  /* 0x00017c3b01007387 */ /* 0x0001e80000100800 */
[----:B------:R4:W-:Y:S01]  /*2780*/  STL [R1+0x150], R58 ;  /* 0x0001503a01007387 */ /* 0x0009e20000100800 */
[----:B---3--:R-:W-:Y:S02]  /*2790*/  IADD3 R60, P6, PT, R52, R7, RZ ;  /* 0x00000007343c7210 */ /* 0x008fe40007fde0ff */
[----:B0-----:R-:W-:-:S03]  /*27a0*/  LEA.HI.X.SX32 R59, R57, R34, 0x1, P1 ;  /* 0x00000022393b7211 */ /* 0x001fc600008f0eff */
[----:B------:R0:W-:Y:S01]  /*27b0*/  STL [R1+0x184], R60 ;  /* 0x0001843c01007387 */ /* 0x0001e20000100800 */
[-C--:B------:R-:W-:Y:S02]  /*27c0*/  LEA.HI.X.SX32 R57, R56, R34.reuse, 0x1, P2 ;  /* 0x0000002238397211 */ /* 0x080fe400010f0eff */
[-C--:B----4-:R-:W-:Y:S01]  /*27d0*/  IADD3 R58, P1, PT, R51, R7.reuse, RZ ;  /* 0x00000007333a7210 */ /* 0x090fe20007f3e0ff */
[----:B------:R-:W-:Y:S01]  /*27e0*/  STL [R1+0x158], R59 ;  /* 0x0001583b01007387 */ /* 0x000fe20000100800 */
[----:B------:R-:W-:Y:S02]  /*27f0*/  IADD3 R56, P2, PT, R49, R7, RZ ;  /* 0x0000000731387210 */ /* 0x000fe40007f5e0ff */
[----:B------:R-:W-:Y:S01]  /*2800*/  LEA.HI.X.SX32 R52, R52, R34, 0x1, P6 ;  /* 0x0000002234347211 */ /* 0x000fe200030f0eff */
[----:B------:R3:W-:Y:S01]  /*2810*/  STL [R1+0x18c], R58 ;  /* 0x00018c3a01007387 */ /* 0x0007e20000100800 */
[----:B0-----:R-:W-:-:S03]  /*2820*/  CS2R R60, SRZ ;  /* 0x00000000003c7805 */ /* 0x001fc6000001ff00 */
[----:B------:R0:W-:Y:S04]  /*2830*/  STL [R1+0x160], R57 ;  /* 0x0001603901007387 */ /* 0x0001e80000100800 */
[----:B------:R4:W-:Y:S01]  /*2840*/  STL [R1+0x194], R56 ;  /* 0x0001943801007387 */ /* 0x0009e20000100800 */
[----:B---3--:R-:W-:-:S03]  /*2850*/  CS2R R58, SRZ ;  /* 0x00000000003a7805 */ /* 0x008fc6000001ff00 */
[----:B------:R3:W-:Y:S01]  /*2860*/  STL [R1+0x168], R55 ;  /* 0x0001683701007387 */ /* 0x0007e20000100800 */
[----:B0-----:R-:W-:Y:S02]  /*2870*/  IADD3 R57, P3, PT, R47, R7, RZ ;  /* 0x000000072f397210 */ /* 0x001fe40007f7e0ff */
[----:B----4-:R-:W-:-:S03]  /*2880*/  LEA.HI.X.SX32 R56, R54, R34, 0x1, P4 ;  /* 0x0000002236387211 */ /* 0x010fc600020f0eff */
[----:B------:R-:W-:Y:S01]  /*2890*/  STL [R1+0x19c], R57 ;  /* 0x00019c3901007387 */ /* 0x000fe20000100800 */
[-C--:B------:R-:W-:Y:S02]  /*28a0*/  LEA.HI.X.SX32 R54, R53, R34.reuse, 0x1, P5 ;  /* 0x0000002235367211 */ /* 0x080fe400028f0eff */
[-C--:B---3--:R-:W-:Y:S01]  /*28b0*/  IADD3 R55, P4, PT, R45, R7.reuse, RZ ;  /* 0x000000072d377210 */ /* 0x088fe20007f9e0ff */
        /* <DEDUP_REMOVED lines=37> */
[----:B------:R-:W-:Y:S02]  /*2b10*/  LEA.HI.X.SX32 R39, R37, R34, 0x1, P2 ;  /* 0x0000002225277211 */ /* 0x000fe400010f0eff */
[-C--:B----4-:R-:W-:Y:S01]  /*2b20*/  IADD3 R41, P1, PT, R44, R7.reuse, RZ ;  /* 0x000000072c297210 */ /* 0x090fe20007f3e0ff */
[----:B------:R-:W-:Y:S01]  /*2b30*/  STL [R1+0x1b8], R43 ;  /* 0x0001b82b01007387 */ /* 0x000fe20000100800 */
[----:B------:R-:W-:-:S03]  /*2b40*/  IADD3 R37, P2, PT, R46, R7, RZ ;  /* 0x000000072e257210 */ /* 0x000fc60007f5e0ff */
        /* <DEDUP_REMOVED lines=8> */
[----:B----4-:R-:W-:Y:S01]  /*2bd0*/  IADD3 R0, P4, PT, R50, R7, RZ ;  /* 0x0000000732007210 */ /* 0x010fe20007f9e0ff */
[----:B------:R0:W-:Y:S04]  /*2be0*/  STL [R1+0x1d0], R37 ;  /* 0x0001d02501007387 */ /* 0x0001e80000100800 */
[----:B------:R3:W-:Y:S04]  /*2bf0*/  STL [R1+0x204], R0 ;  /* 0x0002040001007387 */ /* 0x0007e80000100800 */
[----:B------:R4:W-:Y:S01]  /*2c00*/  STL [R1+0x1d8], R38 ;  /* 0x0001d82601007387 */ /* 0x0009e20000100800 */
[----:B0-----:R-:W-:-:S02]  /*2c10*/  LEA.HI.X.SX32 R37, R42, R34, 0x1, P6 ;  /* 0x000000222a257211 */ /* 0x001fc400030f0eff */
[----:B---3--:R-:W-:-:S03]  /*2c20*/  LEA.HI.X.SX32 R0, R44, R34, 0x1, P1 ;  /* 0x000000222c007211 */ /* 0x008fc600008f0eff */
[----:B------:R0:W-:Y:S01]  /*2c30*/  STL [R1+0x1e0], R37 ;  /* 0x0001e02501007387 */ /* 0x0001e20000100800 */
[----:B----4-:R-:W-:-:S03]  /*2c40*/  LEA.HI.X.SX32 R38, R46, R34, 0x1, P2 ;  /* 0x000000222e267211 */ /* 0x010fc600010f0eff */
[----:B------:R3:W-:Y:S04]  /*2c50*/  STL [R1+0x1e8], R0 ;  /* 0x0001e80001007387 */ /* 0x0007e80000100800 */
[----:B------:R4:W-:Y:S01]  /*2c60*/  STL [R1+0x1f0], R38 ;  /* 0x0001f02601007387 */ /* 0x0009e20000100800 */
[-C--:B0-----:R-:W-:Y:S02]  /*2c70*/  LEA.HI.X.SX32 R37, R48, R34.reuse, 0x1, P3 ;  /* 0x0000002230257211 */ /* 0x081fe400018f0eff */
[----:B------:R-:W-:Y:S02]  /*2c80*/  CS2R R48, SRZ ;  /* 0x0000000000307805 */ /* 0x000fe4000001ff00 */
[----:B---3--:R-:W-:Y:S01]  /*2c90*/  LEA.HI.X.SX32 R0, R50, R34, 0x1, P4 ;  /* 0x0000002232007211 */ /* 0x008fe200020f0eff */
[----:B------:R0:W-:Y:S01]  /*2ca0*/  STL [R1+0x1f8], R37 ;  /* 0x0001f82501007387 */ /* 0x0001e20000100800 */
[----:B------:R-:W-:Y:S01]  /*2cb0*/  CS2R R50, SRZ ;  /* 0x0000000000327805 */ /* 0x000fe2000001ff00 */
[----:B----4-:R-:W-:-:S02]  /*2cc0*/  IMAD.MOV.U32 R38, RZ, RZ, -0x800000 ;  /* 0xff800000ff267424 */ /* 0x010fc400078e00ff */
[----:B-12---:R0:W-:Y:S05]  /*2cd0*/  STL [R1+0x200], R0 ;  /* 0x0002000001007387 */ /* 0x0061ea0000100800 */
.L_x_1:
[----:B------:R-:W2:Y:S04]  /*2ce0*/  LDL R109, [R1+0x8] ;  /* 0x00000800016d7983 */ /* 0x000ea80000100800 */
[----:B------:R-:W3:Y:S04]  /*2cf0*/  LDL R65, [R1+0x210] ;  /* 0x0002100001417983 */ /* 0x000ee80000100800 */
[----:B------:R-:W4:Y:S04]  /*2d00*/  LDL R64, [R1+0x4] ;  /* 0x0000040001407983 */ /* 0x000f280000100800 */
[----:B------:R-:W5:Y:S04]  /*2d10*/  LDL R104, [R1+0x20c] ;  /* 0x00020c0001687983 */ /* 0x000f680000100800 */
[----:B0-----:R-:W2:Y:S01]  /*2d20*/  LDL R37, [R1+0x10] ;  /* 0x0000100001257983 */ /* 0x001ea20000100800 */
[----:B------:R-:W-:-:S02]  /*2d30*/  USHF.R.S32.HI UR7, URZ, 0x1f, UR4 ;  /* 0x0000001fff077899 */ /* 0x000fc40008011404 */
[C---:B------:R-:W-:Y:S01]  /*2d40*/  IADD3 RZ, P1, PT, R8.reuse, UR4, RZ ;  /* 0x0000000408ff7c10 */ /* 0x040fe2000ff3e0ff */
[----:B------:R-:W-:Y:S01]  /*2d50*/  VIADD R40, R8, UR4 ;  /* 0x0000000408287c36 */ /* 0x000fe20008000000 */
[----:B------:R-:W-:Y:S02]  /*2d60*/  USHF.R.S32.HI UR9, URZ, 0x1f, UR4 ;  /* 0x0000001fff097899 */ /* 0x000fe40008011404 */
[C---:B------:R-:W-:Y:S01]  /*2d70*/  IADD3 RZ, P2, PT, R10.reuse, UR4, RZ ;  /* 0x000000040aff7c10 */ /* 0x040fe2000ff5e0ff */
[----:B------:R-:W-:Y:S01]  /*2d80*/  VIADD R44, R10, UR4 ;  /* 0x000000040a2c7c36 */ /* 0x000fe20008000000 */
[----:B------:R-:W-:Y:S01]  /*2d90*/  IADD3.X R41, PT, PT, R12, UR7, RZ, P1, !PT ;  /* 0x000000070c297c10 */ /* 0x000fe20008ffe4ff */
[----:B------:R-:W2:Y:S01]  /*2da0*/  LDL R117, [R1+0x218] ;  /* 0x0002180001757983 */ /* 0x000ea20000100800 */
[----:B------:R-:W-:-:S03]  /*2db0*/  IADD3 RZ, P1, PT, R9, UR4, RZ ;  /* 0x0000000409ff7c10 */ /* 0x000fc6000ff3e0ff */
[----:B------:R0:W2:Y:S01]  /*2dc0*/  LDG.E.U8 R39, desc[UR12][R40.64] ;  /* 0x0000000c28277981 */ /* 0x0000a2000c1e1100 */
[----:B------:R-:W-:Y:S02]  /*2dd0*/  IADD3.X R45, PT, PT, R14, UR9, RZ, P2, !PT ;  /* 0x000000090e2d7c10 */ /* 0x000fe400097fe4ff */
[----:B------:R-:W-:Y:S01]  /*2de0*/  IADD3 R66, P2, PT, R16, UR4, RZ ;  /* 0x0000000410427c10 */ /* 0x000fe2000ff5e0ff */
[----:B------:R-:W2:Y:S04]  /*2df0*/  LDL R115, [R1+0xc] ;  /* 0x00000c0001737983 */ /* 0x000ea80000100800 */
[----:B------:R-:W2:Y:S01]  /*2e00*/  LDL R116, [R1+0x214] ;  /* 0x0002140001747983 */ /* 0x000ea20000100800 */
[----:B0-----:R-:W-:Y:S02]  /*2e10*/  IADD3.X R41, PT, PT, R13, UR7, RZ, P1, !PT ;  /* 0x000000070d297c10 */ /* 0x001fe40008ffe4ff */
[----:B------:R-:W-:Y:S01]  /*2e20*/  IADD3 R42, P1, PT, R11, UR4, RZ ;  /* 0x000000040b2a7c10 */ /* 0x000fe2000ff3e0ff */
[----:B------:R-:W-:Y:S01]  /*2e30*/  VIADD R40, R9, UR4 ;  /* 0x0000000409287c36 */ /* 0x000fe20008000000 */
[----:B------:R0:W2:Y:S02]  /*2e40*/  LDG.E.U8 R0, desc[UR12][R44.64] ;  /* 0x0000000c2c007981 */ /* 0x0000a4000c1e1100 */
[----:B------:R-:W-:-:S02]  /*2e50*/  IADD3.X R43, PT, PT, R15, UR7, RZ, P1, !PT ;  /* 0x000000070f2b7c10 */ /* 0x000fc40008ffe4ff */
[----:B------:R-:W-:Y:S01]  /*2e60*/  IADD3 R46, P1, PT, R17, UR4, RZ ;  /* 0x00000004112e7c10 */ /* 0x000fe2000ff3e0ff */
[----:B------:R-:W2:Y:S01]  /*2e70*/  LDG.E.U8 R41, desc[UR12][R40.64] ;  /* 0x0000000c28297981 */ /* 0x000ea2000c1e1100 */
[----:B------:R-:W-:Y:S02]  /*2e80*/  IADD3.X R67, PT, PT, R20, UR7, RZ, P2, !PT ;  /* 0x0000000714437c10 */ /* 0x000fe400097fe4ff */
[----:B------:R-:W-:Y:S01]  /*2e90*/  IADD3.X R47, PT, PT, R21, UR7, RZ, P1, !PT ;  /* 0x00000007152f7c10 */ /* 0x000fe20008ffe4ff */
[----:B------:R-:W2:Y:S01]  /*2ea0*/  LDL R118, [R1+0x18] ;  /* 0x0000180001767983 */ /* 0x000ea20000100800 */
[----:B0-----:R-:W-:-:S03]  /*2eb0*/  IADD3 R44, P2, PT, R18, UR4, RZ ;  /* 0x00000004122c7c10 */ /* 0x001fc6000ff5e0ff */
[----:B------:R-:W2:Y:S01]  /*2ec0*/  LDG.E.U8 R66, desc[UR12][R66.64] ;  /* 0x0000000c42427981 */ /* 0x000ea2000c1e1100 */
[----:B------:R-:W-:-:S03]  /*2ed0*/  IADD3.X R45, PT, PT, R22, UR7, RZ, P2, !PT ;  /* 0x00000007162d7c10 */ /* 0x000fc600097fe4ff */
[----:B------:R0:W3:Y:S04]  /*2ee0*/  LDG.E.U8 R40, desc[UR12][R42.64] ;  /* 0x0000000c2a287981 */ /* 0x0000e8000c1e1100 */
[----:B------:R1:W3:Y:S04]  /*2ef0*/  LDG.E.U8 R68, desc[UR12][R44.64] ;  /* 0x0000000c2c447981 */ /* 0x0002e8000c1e1100 */
[----:B------:R1:W3:Y:S01]  /*2f00*/  LDG.E.U8 R67, desc[UR12][R46.64] ;  /* 0x0000000c2e437981 */ /* 0x0002e2000c1e1100 */
[----:B0-----:R-:W-:-:S03]  /*2f10*/  IADD3 R42, P1, PT, R19, UR4, RZ ;  /* 0x00000004132a7c10 */ /* 0x001fc6000ff3e0ff */
[----:B------:R-:W5:Y:S01]  /*2f20*/  LDL R121, [R1+0x21c] ;  /* 0x00021c0001797983 */ /* 0x000f620000100800 */
[----:B------:R-:W-:Y:S02]  /*2f30*/  IADD3.X R43, PT, PT, R23, UR7, RZ, P1, !PT ;  /* 0x00000007172b7c10 */ /* 0x000fe40008ffe4ff */
[----:B-1----:R-:W-:Y:S01]  /*2f40*/  IADD3 R44, P1, PT, R25, UR4, RZ ;  /* 0x00000004192c7c10 */ /* 0x002fe2000ff3e0ff */
[----:B------:R-:W5:Y:S01]  /*2f50*/  LDL R123, [R1+0x208] ;  /* 0x00020800017b7983 */ /* 0x000f620000100800 */
[----:B------:R-:W-:-:S03]  /*2f60*/  IADD3 R46, P2, PT, R24, UR4, RZ ;  /* 0x00000004182e7c10 */ /* 0x000fc6000ff5e0ff */
[----:B------:R0:W5:Y:S01]  /*2f70*/  LDG.E.U8 R69, desc[UR12][R42.64] ;  /* 0x0000000c2a457981 */ /* 0x000162000c1e1100 */
[----:B------:R-:W-:Y:S02]  /*2f80*/  IADD3.X R47, PT, PT, R28, UR7, RZ, P2, !PT ;  /* 0x000000071c2f7c10 */ /* 0x000fe400097fe4ff */
[----:B------:R-:W-:Y:S01]  /*2f90*/  IADD3.X R45, PT, PT, R29, UR7, RZ, P1, !PT ;  /* 0x000000071d2d7c10 */ /* 0x000fe20008ffe4ff */
[----:B------:R-:W5:Y:S04]  /*2fa0*/  LDL R124, [R1] ;  /* 0x00000000017c7983 */ /* 0x000f680000100800 */
[----:B------:R1:W5:Y:S01]  /*2fb0*/  LDG.E.U8 R70, desc[UR12][R46.64] ;  /* 0x0000000c2e467981 */ /* 0x000362000c1e1100 */
[----:B0-----:R-:W-:-:S03]  /*2fc0*/  IADD3 R42, P2, PT, R26, UR4, RZ ;  /* 0x000000041a2a7c10 */ /* 0x001fc6000ff5e0ff */
[----:B------:R0:W5:Y:S01]  /*2fd0*/  LDG.E.U8 R71, desc[UR12][R44.64] ;  /* 0x0000000c2c477981 */ /* 0x000162000c1e1100 */
[----:B------:R-:W-:-:S03]  /*2fe0*/  IADD3.X R43, PT, PT, R30, UR7, RZ, P2, !PT ;  /* 0x000000071e2b7c10 */ /* 0x000fc600097fe4ff */
[----:B------:R-:W5:Y:S01]  /*2ff0*/  LDL R120, [R1+0x228] ;  /* 0x0002280001787983 */ /* 0x000f620000100800 */
[----:B-1----:R-:W-:-:S03]  /*3000*/  IADD3 R46, P1, PT, R27, UR4, RZ ;  /* 0x000000041b2e7c10 */ /* 0x002fc6000ff3e0ff */
[----:B------:R1:W5:Y:S01]  /*3010*/  LDG.E.U8 R72, desc[UR12][R42.64] ;  /* 0x0000000c2a487981 */ /* 0x000362000c1e1100 */
[----:B0-----:R-:W-:Y:S02]  /*3020*/  IADD3 R44, P2, PT, R32, UR4, RZ ;  /* 0x00000004202c7c10 */ /* 0x001fe4000ff5e0ff */
[----:B------:R-:W-:Y:S01]  /*3030*/  IADD3.X R47, PT, PT, R31, UR7, RZ, P1, !PT ;  /* 0x000000071f2f7c10 */ /* 0x000fe20008ffe4ff */
[----:B------:R-:W0:Y:S01]  /*3040*/  S2R R184, SR_TID.X ;  /* 0x0000000000b87919 */ /* 0x000e220000002100 */
[----:B------:R-:W-:-:S03]  /*3050*/  IADD3.X R45, PT, PT, R33, UR7, RZ, P2, !PT ;  /* 0x00000007212d7c10 */ /* 0x000fc600097fe4ff */
[----:B------:R1:W5:Y:S02]  /*3060*/  LDG.E.U8 R73, desc[UR12][R46.64] ;  /* 0x0000000c2e497981 */ /* 0x000364000c1e1100 */
[----:B-1----:R-:W-:Y:S02]  /*3070*/  IADD3 R42, P1, PT, R141, UR4, RZ ;  /* 0x000000048d2a7c10 */ /* 0x002fe4000ff3e0ff */
[----:B------:R1:W5:Y:S02]  /*3080*/  LDG.E.U8 R74, desc[UR12][R44.64] ;  /* 0x0000000c2c4a7981 */ /* 0x000364000c1e1100 */
[----:B------:R-:W-:Y:S01]  /*3090*/  IADD3.X R43, PT, PT, R140, UR7, RZ, P1, !PT ;  /* 0x000000078c2b7c10 */ /* 0x000fe20008ffe4ff */
[----:B------:R-:W0:Y:S01]  /*30a0*/  S2R R206, SR_TID.X ;  /* 0x0000000000ce7919 */ /* 0x000e220000002100 */
[----:B------:R-:W-:-:S03]  /*30b0*/  IADD3 R46, P2, PT, R143, UR4, RZ ;  /* 0x000000048f2e7c10 */ /* 0x000fc6000ff5e0ff */
[----:B------:R1:W5:Y:S02]  /*30c0*/  LDG.E.U8 R75, desc[UR12][R42.64] ;  /* 0x0000000c2a4b7981 */ /* 0x000364000c1e1100 */
[----:B-1----:R-:W-:Y:S02]  /*30d0*/  IADD3 R44, P1, PT, R145, UR4, RZ ;  /* 0x00000004912c7c10 */ /* 0x002fe4000ff3e0ff */
[----:B------:R-:W-:Y:S01]  /*30e0*/  IADD3.X R47, PT, PT, R142, UR7, RZ, P2, !PT ;  /* 0x000000078e2f7c10 */ /* 0x000fe200097fe4ff */
[----:B------:R-:W-:Y:S01]  /*30f0*/  S2UR UR11, SR_CgaCtaId ;  /* 0x00000000000b79c3 */ /* 0x000fe20000008800 */
[----:B------:R-:W-:Y:S01]  /*3100*/  IADD3.X R45, PT, PT, R144, UR7, RZ, P1, !PT ;  /* 0x00000007902d7c10 */ /* 0x000fe20008ffe4ff */
[----:B------:R-:W-:Y:S01]  /*3110*/  UMOV UR10, 0x400 ;  /* 0x00000400000a7882 */ /* 0x000fe20000000000 */
[----:B------:R-:W5:Y:S01]  /*3120*/  LDL R210, [R1+0x100] ;  /* 0x0001000001d27983 */ /* 0x000f620000100800 */
[----:B------:R-:W-:-:S03]  /*3130*/  IADD3 R42, P2, PT, R147, UR4, RZ ;  /* 0x00000004932a7c10 */ /* 0x000fc6000ff5e0ff */
[----:B------:R1:W5:Y:S01]  /*3140*/  LDG.E.U8 R76, desc[UR12][R46.64] ;  /* 0x0000000c2e4c7981 */ /* 0x000362000c1e1100 */
[----:B------:R-:W-:-:S03]  /*3150*/  IADD3.X R43, PT, PT, R146, UR7, RZ, P2, !PT ;  /* 0x00000007922b7c10 */ /* 0x000fc600097fe4ff */
[----:B------:R0:W5:Y:S04]  /*3160*/  LDG.E.U8 R77, desc[UR12][R44.64] ;  /* 0x0000000c2c4d7981 */ /* 0x000168000c1e1100 */
[----:B------:R0:W5:Y:S01]  /*3170*/  LDG.E.U8 R78, desc[UR12][R42.64] ;  /* 0x0000000c2a4e7981 */ /* 0x000162000c1e1100 */
[----:B-1----:R-:W-:-:S03]  /*3180*/  IADD3 R46, P1, PT, R149, UR4, RZ ;  /* 0x00000004952e7c10 */ /* 0x002fc6000ff3e0ff */
[----:B------:R-:W5:Y:S01]  /*3190*/  LDL R214, [R1+0x114] ;  /* 0x0001140001d67983 */ /* 0x000f620000100800 */
[----:B0-----:R-:W-:Y:S02]  /*31a0*/  IADD3 R44, P2, PT, R151, UR4, RZ ;  /* 0x00000004972c7c10 */ /* 0x001fe4000ff5e0ff */
[----:B------:R-:W-:Y:S01]  /*31b0*/  IADD3.X R47, PT, PT, R148, UR7, RZ, P1, !PT ;  /* 0x00000007942f7c10 */ /* 0x000fe20008ffe4ff */
[----:B------:R-:W5:Y:S01]  /*31c0*/  LDL R216, [R1+0x11c] ;  /* 0x00011c0001d87983 */ /* 0x000f620000100800 */
[----:B------:R-:W-:Y:S02]  /*31d0*/  IADD3 R42, P1, PT, R153, UR4, RZ ;  /* 0x00000004992a7c10 */ /* 0x000fe4000ff3e0ff */
[----:B------:R-:W-:Y:S01]  /*31e0*/  IADD3.X R45, PT, PT, R150, UR7, RZ, P2, !PT ;  /* 0x00000007962d7c10 */ /* 0x000fe200097fe4ff */
[----:B------:R0:W5:Y:S01]  /*31f0*/  LDG.E.U8 R79, desc[UR12][R46.64] ;  /* 0x0000000c2e4f7981 */ /* 0x000162000c1e1100 */
[----:B------:R-:W-:-:S03]  /*3200*/  IADD3.X R43, PT, PT, R152, UR7, RZ, P1, !PT ;  /* 0x00000007982b7c10 */ /* 0x000fc60008ffe4ff */
[----:B------:R1:W5:Y:S04]  /*3210*/  LDG.E.U8 R80, desc[UR12][R44.64] ;  /* 0x0000000c2c507981 */ /* 0x000368000c1e1100 */
[----:B------:R1:W5:Y:S01]  /*3220*/  LDG.E.U8 R81, desc[UR12][R42.64] ;  /* 0x0000000c2a517981 */ /* 0x000362000c1e1100 */
[----:B0-----:R-:W-:-:S03]  /*3230*/  IADD3 R46, P2, PT, R155, UR4, RZ ;  /* 0x000000049b2e7c10 */ /* 0x001fc6000ff5e0ff */
[----:B------:R-:W5:Y:S01]  /*3240*/  LDL R222, [R1+0x134] ;  /* 0x0001340001de7983 */ /* 0x000f620000100800 */
[----:B-1----:R-:W-:Y:S02]  /*3250*/  IADD3 R44, P1, PT, R157, UR4, RZ ;  /* 0x000000049d2c7c10 */ /* 0x002fe4000ff3e0ff */
        /* <DEDUP_REMOVED lines=79> */
[----:B----4-:R-:W-:Y:S02]  /*3750*/  IADD3 R42, P1, PT, R207, UR4, RZ ;  /* 0x00000004cf2a7c10 */ /* 0x010fe4000ff3e0ff */
[----:B------:R-:W-:Y:S01]  /*3760*/  IADD3.X R45, PT, PT, R203, UR7, RZ, P2, !PT ;  /* 0x00000007cb2d7c10 */ /* 0x000fe200097fe4ff */
[----:B------:R0:W4:Y:S01]  /*3770*/  LDG.E.U8 R103, desc[UR12][R46.64] ;  /* 0x0000000c2e677981 */ /* 0x000122000c1e1100 */
[----:B------:R-:W-:-:S03]  /*3780*/  IADD3.X R43, PT, PT, R205, UR7, RZ, P1, !PT ;  /* 0x00000007cd2b7c10 */ /* 0x000fc60008ffe4ff */
[----:B------:R1:W4:Y:S04]  /*3790*/  LDG.E.U8 R105, desc[UR12][R44.64] ;  /* 0x0000000c2c697981 */ /* 0x000328000c1e1100 */
[----:B------:R1:W4:Y:S01]  /*37a0*/  LDG.E.U8 R106, desc[UR12][R42.64] ;  /* 0x0000000c2a6a7981 */ /* 0x000322000c1e1100 */
[----:B0-----:R-:W-:-:S03]  /*37b0*/  IADD3 R46, P2, PT, R211, UR4, RZ ;  /* 0x00000004d32e7c10 */ /* 0x001fc6000ff5e0ff */
[----:B------:R-:W4:Y:S01]  /*37c0*/  LDL R250, [R1+0x1f8] ;  /* 0x0001f80001fa7983 */ /* 0x000f220000100800 */
[----:B-1----:R-:W-:Y:S02]  /*37d0*/  IADD3 R44, P1, PT, R215, UR4, RZ ;  /* 0x00000004d72c7c10 */ /* 0x002fe4000ff3e0ff */
[----:B------:R-:W-:Y:S01]  /*37e0*/  IADD3.X R47, PT, PT, R209, UR7, RZ, P2, !PT ;  /* 0x00000007d12f7c10 */ /* 0x000fe200097fe4ff */
[----:B------:R-:W4:Y:S01]  /*37f0*/  LDL R252, [R1+0x200] ;  /* 0x0002000001fc7983 */ /* 0x000f220000100800 */
[----:B------:R-:W-:Y:S02]  /*3800*/  IADD3 R42, P2, PT, R227, UR4, RZ ;  /* 0x00000004e32a7c10 */ /* 0x000fe4000ff5e0ff */
[----:B------:R-:W-:Y:S01]  /*3810*/  IADD3.X R45, PT, PT, R213, UR7, RZ, P1, !PT ;  /* 0x00000007d52d7c10 */ /* 0x000fe20008ffe4ff */
[----:B------:R0:W4:Y:S01]  /*3820*/  LDG.E.U8 R107, desc[UR12][R46.64] ;  /* 0x0000000c2e6b7981 */ /* 0x000122000c1e1100 */
[----:B------:R-:W-:-:S03]  /*3830*/  IADD3.X R43, PT, PT, R225, UR7, RZ, P2, !PT ;  /* 0x00000007e12b7c10 */ /* 0x000fc600097fe4ff */
[----:B------:R2:W4:Y:S01]  /*3840*/  LDG.E.U8 R108, desc[UR12][R44.64] ;  /* 0x0000000c2c6c7981 */ /* 0x000522000c1e1100 */
[----:B0-----:R-:W-:Y:S02]  /*3850*/  IADD3 R46, P1, PT, R243, UR4, RZ ;  /* 0x00000004f32e7c10 */ /* 0x001fe4000ff3e0ff */
[----:B--2---:R-:W-:Y:S02]  /*3860*/  IADD3 R44, P2, PT, R109, UR4, RZ ;  /* 0x000000046d2c7c10 */ /* 0x004fe4000ff5e0ff */
[----:B------:R3:W2:Y:S01]  /*3870*/  LDG.E.U8 R109, desc[UR12][R42.64] ;  /* 0x0000000c2a6d7981 */ /* 0x0006a2000c1e1100 */
[----:B------:R-:W-:Y:S02]  /*3880*/  IADD3.X R47, PT, PT, R241, UR7, RZ, P1, !PT ;  /* 0x00000007f12f7c10 */ /* 0x000fe40008ffe4ff */
[----:B------:R-:W-:Y:S02]  /*3890*/  IADD3.X R45, PT, PT, R64, UR7, RZ, P2, !PT ;  /* 0x00000007402d7c10 */ /* 0x000fe400097fe4ff */
[----:B------:R-:W2:Y:S04]  /*38a0*/  LDL R64, [R1+0x14] ;  /* 0x0000140001407983 */ /* 0x000ea80000100800 */
[----:B------:R0:W4:Y:S01]  /*38b0*/  LDG.E.U8 R110, desc[UR12][R46.64] ;  /* 0x0000000c2e6e7981 */ /* 0x000122000c1e1100 */
[----:B---3--:R-:W-:-:S03]  /*38c0*/  IADD3 R42, P3, PT, R65, UR4, RZ ;  /* 0x00000004412a7c10 */ /* 0x008fc6000ff7e0ff */
[----:B------:R-:W3:Y:S04]  /*38d0*/  LDL R65, [R1+0x220] ;  /* 0x0002200001417983 */ /* 0x000ee80000100800 */
[----:B------:R1:W4:Y:S01]  /*38e0*/  LDG.E.U8 R111, desc[UR12][R44.64] ;  /* 0x0000000c2c6f7981 */ /* 0x000322000c1e1100 */
[----:B0-----:R-:W-:-:S04]  /*38f0*/  IADD3 R46, P1, PT, R219, UR4, RZ ;  /* 0x00000004db2e7c10 */ /* 0x001fc8000ff3e0ff */
[----:B------:R-:W-:Y:S02]  /*3900*/  IADD3.X R47, PT, PT, R217, UR7, RZ, P1, !PT ;  /* 0x00000007d92f7c10 */ /* 0x000fe40008ffe4ff */
[----:B-1----:R-:W-:-:S03]  /*3910*/  IADD3 R44, P2, PT, R231, UR4, RZ ;  /* 0x00000004e72c7c10 */ /* 0x002fc6000ff5e0ff */
[----:B------:R0:W4:Y:S01]  /*3920*/  LDG.E.U8 R113, desc[UR12][R46.64] ;  /* 0x0000000c2e717981 */ /* 0x000122000c1e1100 */
[----:B-----5:R-:W-:Y:S02]  /*3930*/  IADD3.X R43, PT, PT, R104, UR7, RZ, P3, !PT ;  /* 0x00000007682b7c10 */ /* 0x020fe40009ffe4ff */
[----:B------:R-:W-:Y:S01]  /*3940*/  IADD3.X R45, PT, PT, R229, UR7, RZ, P2, !PT ;  /* 0x00000007e52d7c10 */ /* 0x000fe200097fe4ff */
[----:B------:R-:W5:Y:S04]  /*3950*/  LDL R104, [R1+0x1c] ;  /* 0x00001c0001687983 */ /* 0x000f680000100800 */
[----:B------:R1:W4:Y:S01]  /*3960*/  LDG.E.U8 R112, desc[UR12][R42.64] ;  /* 0x0000000c2a707981 */ /* 0x000322000c1e1100 */
[----:B0-----:R-:W-:-:S03]  /*3970*/  IADD3 R46, P2, PT, R37, UR4, RZ ;  /* 0x00000004252e7c10 */ /* 0x001fc6000ff5e0ff */
[----:B------:R-:W4:Y:S04]  /*3980*/  LDL R37, [R1+0x224] ;  /* 0x0002240001257983 */ /* 0x000f280000100800 */
[----:B------:R0:W4:Y:S01]  /*3990*/  LDG.E.U8 R114, desc[UR12][R44.64] ;  /* 0x0000000c2c727981 */ /* 0x000122000c1e1100 */
[----:B-1----:R-:W-:-:S04]  /*39a0*/  IADD3 R42, P1, PT, R245, UR4, RZ ;  /* 0x00000004f52a7c10 */ /* 0x002fc8000ff3e0ff */
[----:B------:R-:W-:Y:S02]  /*39b0*/  IADD3.X R43, PT, PT, R244, UR7, RZ, P1, !PT ;  /* 0x00000007f42b7c10 */ /* 0x000fe40008ffe4ff */
[----:B------:R-:W-:Y:S02]  /*39c0*/  IADD3.X R47, PT, PT, R115, UR7, RZ, P2, !PT ;  /* 0x00000007732f7c10 */ /* 0x000fe400097fe4ff */
[----:B0-----:R-:W-:Y:S01]  /*39d0*/  IADD3 R44, P3, PT, R117, UR4, RZ ;  /* 0x00000004752c7c10 */ /* 0x001fe2000ff7e0ff */
[----:B------:R0:W4:Y:S03]  /*39e0*/  LDG.E.U8 R115, desc[UR12][R42.64] ;  /* 0x0000000c2a737981 */ /* 0x000126000c1e1100 */
[----:B------:R-:W-:Y:S02]  /*39f0*/  IADD3.X R45, PT, PT, R116, UR7, RZ, P3, !PT ;  /* 0x00000007742d7c10 */ /* 0x000fe40009ffe4ff */
[----:B------:R1:W4:Y:S04]  /*3a00*/  LDG.E.U8 R116, desc[UR12][R46.64] ;  /* 0x0000000c2e747981 */ /* 0x000328000c1e1100 */
[----:B------:R1:W4:Y:S01]  /*3a10*/  LDG.E.U8 R117, desc[UR12][R44.64] ;  /* 0x0000000c2c757981 */ /* 0x000322000c1e1100 */
[----:B0-----:R-:W-:-:S04]  /*3a20*/  IADD3 R42, P1, PT, R235, UR4, RZ ;  /* 0x00000004eb2a7c10 */ /* 0x001fc8000ff3e0ff */
[----:B------:R-:W-:Y:S02]  /*3a30*/  IADD3.X R43, PT, PT, R233, UR7, RZ, P1, !PT ;  /* 0x00000007e92b7c10 */ /* 0x000fe40008ffe4ff */
[----:B-1----:R-:W-:Y:S02]  /*3a40*/  IADD3 R46, P2, PT, R249, UR4, RZ ;  /* 0x00000004f92e7c10 */ /* 0x002fe4000ff5e0ff */
[----:B------:R-:W-:Y:S02]  /*3a50*/  IADD3 R44, P1, PT, R118, UR4, RZ ;  /* 0x00000004762c7c10 */ /* 0x000fe4000ff3e0ff */
[----:B------:R-:W-:Y:S01]  /*3a60*/  IADD3.X R47, PT, PT, R247, UR7, RZ, P2, !PT ;  /* 0x00000007f72f7c10 */ /* 0x000fe200097fe4ff */
[----:B------:R3:W4:Y:S04]  /*3a70*/  LDG.E.U8 R118, desc[UR12][R42.64] ;  /* 0x0000000c2a767981 */ /* 0x000728000c1e1100 */
[----:B------:R0:W4:Y:S01]  /*3a80*/  LDG.E.U8 R119, desc[UR12][R46.64] ;  /* 0x0000000c2e777981 */ /* 0x000122000c1e1100 */
[----:B--2---:R-:W-:-:S02]  /*3a90*/  IADD3.X R45, PT, PT, R64, UR7, RZ, P1, !PT ;  /* 0x00000007402d7c10 */ /* 0x004fc40008ffe4ff */
[----:B------:R-:W-:Y:S02]  /*3aa0*/  IADD3 R64, P1, PT, R223, UR4, RZ ;  /* 0x00000004df407c10 */ /* 0x000fe4000ff3e0ff */
[----:B---3--:R-:W-:Y:S02]  /*3ab0*/  IADD3 R42, P2, PT, R65, UR4, RZ ;  /* 0x00000004412a7c10 */ /* 0x008fe4000ff5e0ff */
[----:B------:R-:W-:Y:S02]  /*3ac0*/  IADD3.X R65, PT, PT, R221, UR7, RZ, P1, !PT ;  /* 0x00000007dd417c10 */ /* 0x000fe40008ffe4ff */
[----:B------:R-:W-:Y:S02]  /*3ad0*/  IADD3.X R43, PT, PT, R121, UR7, RZ, P2, !PT ;  /* 0x00000007792b7c10 */ /* 0x000fe400097fe4ff */
[----:B0-----:R-:W-:Y:S01]  /*3ae0*/  IADD3 R46, P2, PT, R239, UR4, RZ ;  /* 0x00000004ef2e7c10 */ /* 0x001fe2000ff5e0ff */
[----:B------:R0:W2:Y:S04]  /*3af0*/  LDG.E.U8 R121, desc[UR12][R44.64] ;  /* 0x0000000c2c797981 */ /* 0x0000a8000c1e1100 */
[----:B------:R1:W3:Y:S01]  /*3b00*/  LDG.E.U8 R122, desc[UR12][R42.64] ;  /* 0x0000000c2a7a7981 */ /* 0x0002e2000c1e1100 */
[----:B------:R-:W-:-:S02]  /*3b10*/  IADD3.X R47, PT, PT, R237, UR7, RZ, P2, !PT ;  /* 0x00000007ed2f7c10 */ /* 0x000fc400097fe4ff */
[----:B0-----:R-:W-:-:S03]  /*3b20*/  IADD3 R44, P1, PT, R124, UR4, RZ ;  /* 0x000000047c2c7c10 */ /* 0x001fc6000ff3e0ff */
[----:B------:R-:W3:Y:S01]  /*3b30*/  LDG.E.U8 R46, desc[UR12][R46.64] ;  /* 0x0000000c2e2e7981 */ /* 0x000ee2000c1e1100 */
[----:B-1----:R-:W-:-:S03]  /*3b40*/  IADD3 R42, P3, PT, R123, UR4, RZ ;  /* 0x000000047b2a7c10 */ /* 0x002fc6000ff7e0ff */
[----:B------:R0:W3:Y:S01]  /*3b50*/  LDG.E.U8 R123, desc[UR12][R64.64] ;  /* 0x0000000c407b7981 */ /* 0x0000e2000c1e1100 */
[----:B------:R-:W-:Y:S02]  /*3b60*/  IADD3.X R45, PT, PT, R251, UR7, RZ, P1, !PT ;  /* 0x00000007fb2d7c10 */ /* 0x000fe40008ffe4ff */
[----:B-----5:R-:W-:-:S03]  /*3b70*/  IADD3.X R43, PT, PT, R104, UR7, RZ, P3, !PT ;  /* 0x00000007682b7c10 */ /* 0x020fc60009ffe4ff */
[----:B------:R-:W5:Y:S01]  /*3b80*/  LDG.E.U8 R44, desc[UR12][R44.64] ;  /* 0x0000000c2c2c7981 */ /* 0x000f62000c1e1100 */
[----:B0-----:R-:W-:-:S03]  /*3b90*/  IADD3 R64, P2, PT, R120, UR4, RZ ;  /* 0x0000000478407c10 */ /* 0x001fc6000ff5e0ff */
[----:B------:R0:W5:Y:S01]  /*3ba0*/  LDG.E.U8 R42, desc[UR12][R42.64] ;  /* 0x0000000c2a2a7981 */ /* 0x000162000c1e1100 */
[----:B----4-:R-:W-:-:S05]  /*3bb0*/  IADD3.X R65, PT, PT, R37, UR7, RZ, P2, !PT ;  /* 0x0000000725417c10 */ /* 0x010fca00097fe4ff */
[----:B------:R-:W4:Y:S01]  /*3bc0*/  LDG.E.U8 R64, desc[UR12][R64.64] ;  /* 0x0000000c40407981 */ /* 0x000f22000c1e1100 */
[----:B------:R-:W1:Y:S01]  /*3bd0*/  S2UR UR9, SR_CgaCtaId ;  /* 0x00000000000979c3 */ /* 0x000e620000008800 */
[C---:B------:R-:W-:Y:S02]  /*3be0*/  IMAD.SHL.U32 R120, R184.reuse, 0x80, RZ ;  /* 0x00000080b8787824 */ /* 0x040fe400078e00ff */
[----:B0-----:R-:W-:-:S03]  /*3bf0*/  IMAD.SHL.U32 R43, R184, 0x40, RZ ;  /* 0x00000040b82b7824 */ /* 0x001fc600078e00ff */
[----:B------:R-:W-:-:S04]  /*3c00*/  LOP3.LUT R120, R120, 0x200, RZ, 0xc0, !PT ;  /* 0x0000020078787812 */ /* 0x000fc800078ec0ff */
[----:B------:R-:W-:Y:S02]  /*3c10*/  LOP3.LUT R120, R120, 0x40, R43, 0xf8, !PT ;  /* 0x0000004078787812 */ /* 0x000fe400078ef82b */
[--C-:B------:R-:W-:Y:S02]  /*3c20*/  SHF.R.S32.HI R43, RZ, 0x3, R184.reuse ;  /* 0x00000003ff2b7819 */ /* 0x100fe400000114b8 */
[----:B------:R-:W-:Y:S02]  /*3c30*/  SHF.R.S32.HI R37, RZ, 0x1, R184 ;  /* 0x00000001ff257819 */ /* 0x000fe400000114b8 */
[----:B------:R-:W-:Y:S01]  /*3c40*/  SGXT R43, R43, 0x1 ;  /* 0x000000012b2b781a */ /* 0x000fe20000000200 */
[----:B------:R-:W-:Y:S01]  /*3c50*/  UMOV UR7, 0x400 ;  /* 0x0000040000077882 */ /* 0x000fe20000000000 */
[----:B------:R-:W-:Y:S02]  /*3c60*/  SGXT R37, R37, 0x1 ;  /* 0x000000012525781a */ /* 0x000fe40000000200 */
[----:B------:R-:W-:Y:S01]  /*3c70*/  LOP3.LUT R43, R43, 0x90, RZ, 0xc0, !PT ;  /* 0x000000902b2b7812 */ /* 0x000fe200078ec0ff */
[----:B-1----:R-:W-:Y:S01]  /*3c80*/  ULEA UR7, UR9, UR7, 0x18 ;  /* 0x0000000709077291 */ /* 0x002fe2000f8ec0ff */
[----:B------:R-:W-:-:S02]  /*3c90*/  LOP3.LUT R120, R120, 0x120, R37, 0xf8, !PT ;  /* 0x0000012078787812 */ /* 0x000fc400078ef825 */
[----:B------:R-:W-:Y:S02]  /*3ca0*/  LOP3.LUT R43, R43, 0x10, R184, 0x78, !PT ;  /* 0x000000102b2b7812 */ /* 0x000fe400078e78b8 */
[----:B------:R-:W-:Y:S01]  /*3cb0*/  LOP3.LUT R37, R206, 0x7f, RZ, 0xc0, !PT ;  /* 0x0000007fce257812 */ /* 0x000fe200078ec0ff */
[----:B------:R-:W-:Y:S01]  /*3cc0*/  BAR.SYNC.DEFER_BLOCKING 0x0 ;  /* 0x0000000000007b1d */ /* 0x000fe20000010000 */
[----:B------:R-:W-:Y:S02]  /*3cd0*/  LOP3.LUT R120, R120, R43, RZ, 0xfc, !PT ;  /* 0x0000002b78787212 */ /* 0x000fe400078efcff */
[C---:B------:R-:W-:Y:S01]  /*3ce0*/  LOP3.LUT R43, R37.reuse, 0x10, RZ, 0x3c, !PT ;  /* 0x00000010252b7812 */ /* 0x040fe200078e3cff */
[----:B------:R-:W-:Y:S01]  /*3cf0*/  ULEA UR10, UR11, UR10, 0x18 ;  /* 0x0000000a0b0a7291 */ /* 0x000fe2000f8ec0ff */
[----:B------:R-:W-:Y:S01]  /*3d00*/  LOP3.LUT R188, R184, 0x7, RZ, 0xc0, !PT ;  /* 0x00000007b8bc7812 */ /* 0x000fe200078ec0ff */
[----:B------:R0:W-:Y:S04]  /*3d10*/  STS.U8 [R37+UR7], R39 ;  /* 0x0000002725007988 */ /* 0x0001e80008000007 */
[----:B------:R-:W-:Y:S01]  /*3d20*/  STS.U8 [R37+UR7+0x200], R66 ;  /* 0x0002004225007988 */ /* 0x000fe20008000007 */
[----:B0-----:R-:W-:-:S03]  /*3d30*/  LOP3.LUT R39, R37, 0x20, RZ, 0x3c, !PT ;  /* 0x0000002025277812 */ /* 0x001fc600078e3cff */
[----:B------:R-:W-:Y:S04]  /*3d40*/  STS.U8 [R37+UR7+0x400], R70 ;  /* 0x0004004625007988 */ /* 0x000fe80008000007 */
        /* <DEDUP_REMOVED lines=29> */
[----:B------:R0:W-:Y:S04]  /*3f20*/  STS.U8 [R39+UR7+0x100], R0 ;  /* 0x0001000027007988 */ /* 0x0001e80008000007 */
        /* <DEDUP_REMOVED lines=13> */
[----:B------:R-:W-:Y:S01]  /*4000*/  STS.U8 [R39+UR7+0x1b00], R119 ;  /* 0x001b007727007988 */ /* 0x000fe20008000007 */
[C---:B------:R-:W-:Y:S01]  /*4010*/  IMAD.SHL.U32 R192, R184.reuse, 0x2, RZ ;  /* 0x00000002b8c07824 */ /* 0x040fe200078e00ff */
[C---:B------:R-:W-:Y:S01]  /*4020*/  LOP3.LUT R194, R184.reuse, 0x60, RZ, 0xc0, !PT ;  /* 0x00000060b8c27812 */ /* 0x040fe200078ec0ff */
[----:B------:R-:W-:Y:S01]  /*4030*/  IMAD.SHL.U32 R104, R184, 0x8, RZ ;  /* 0x00000008b8687824 */ /* 0x000fe200078e00ff */
[----:B------:R-:W-:-:S04]  /*4040*/  LEA R45, R188, UR10, 0x6 ;  /* 0x0000000abc2d7c11 */ /* 0x000fc8000f8e30ff */
[----:B------:R-:W-:Y:S01]  /*4050*/  LOP3.LUT R104, R104, 0x30, R192, 0x48, !PT ;  /* 0x0000003068687812 */ /* 0x000fe200078e48c0 */
[----:B--2---:R-:W-:Y:S04]  /*4060*/  STS.U8 [R39+UR7+0x1d00], R121 ;  /* 0x001d007927007988 */ /* 0x004fe80008000007 */
[----:B---3--:R-:W-:Y:S04]  /*4070*/  STS.U8 [R39+UR7+0x1f00], R122 ;  /* 0x001f007a27007988 */ /* 0x008fe80008000007 */
        /* <DEDUP_REMOVED lines=13> */
[----:B-----5:R-:W-:Y:S04]  /*4150*/  STS.U8 [R0+UR7+0x1b80], R44 ;  /* 0x001b802c00007988 */ /* 0x020fe80008000007 */
[----:B------:R-:W-:Y:S04]  /*4160*/  STS.U8 [R0+UR7+0x1d80], R42 ;  /* 0x001d802a00007988 */ /* 0x000fe80008000007 */
[----:B----4-:R-:W-:Y:S01]  /*4170*/  STS.U8 [R0+UR7+0x1f80], R64 ;  /* 0x001f804000007988 */ /* 0x010fe20008000007 */
[----:B------:R-:W-:Y:S01]  /*4180*/  BAR.SYNC.DEFER_BLOCKING 0x0 ;  /* 0x0000000000007b1d */ /* 0x000fe20000010000 */
[----:B------:R-:W-:Y:S01]  /*4190*/  IMAD R45, R194, 0x10, R45 ;  /* 0x00000010c22d7824 */ /* 0x000fe200078e022d */
[----:B------:R-:W-:-:S03]  /*41a0*/  LOP3.LUT R174, R120, 0x20, RZ, 0x3c, !PT ;  /* 0x0000002078ae7812 */ /* 0x000fc600078e3cff */
[----:B------:R-:W-:-:S05]  /*41b0*/  IMAD.IADD R104, R104, 0x1, R45 ;  /* 0x0000000168687824 */ /* 0x000fca00078e022d */
[----:B------:R-:W0:Y:S04]  /*41c0*/  LDSM.16.M88.4 R40, [R104] ;  /* 0x000000006828783b */ /* 0x000e280000000200 */
[----:B------:R-:W1:Y:S04]  /*41d0*/  LDSM.16.MT88.4 R64, [R120+UR10+0x2000] ;  /* 0x0020000a7840783b */ /* 0x000e680008004200 */
[----:B------:R-:W2:Y:S04]  /*41e0*/  LDSM.16.MT88.4 R84, [R120+UR10+0x2400] ;  /* 0x0024000a7854783b */ /* 0x000ea80008004200 */
[----:B------:R-:W3:Y:S04]  /*41f0*/  LDSM.16.MT88.4 R68, [R174+UR10+0x2000] ;  /* 0x0020000aae44783b */ /* 0x000ee80008004200 */
[----:B------:R-:W4:Y:S04]  /*4200*/  LDSM.16.MT88.4 R80, [R174+UR10+0x2400] ;  /* 0x0024000aae50783b */ /* 0x000f280008004200 */
[----:B------:R-:W5:Y:S04]  /*4210*/  LDSM.16.M88.4 R44, [R104+0x800] ;  /* 0x00080000682c783b */ /* 0x000f680000000200 */
[----:B------:R-:W5:Y:S04]  /*4220*/  LDSM.16.M88.4 R76, [R104+0x1000] ;  /* 0x00100000684c783b */ /* 0x000f680000000200 */
[----:B------:R-:W-:Y:S01]  /*4230*/  LDSM.16.MT88.4 R124, [R174+UR10+0x2800] ;  /* 0x0028000aae7c783b */ /* 0x000fe20008004200 */
[----:B0-----:R-:W-:-:S02]  /*4240*/  F2FP.F16.E4M3.UNPACK_B R100, R40 ;  /* 0x00000028ff64723e */ /* 0x001fc400020006ff */
[----:B------:R-:W-:Y:S01]  /*4250*/  F2FP.F16.E4M3.UNPACK_B R101, R41 ;  /* 0x00000029ff65723e */ /* 0x000fe200020006ff */
[----:B-1----:R-:W-:Y:S02]  /*4260*/  IMAD.MOV.U32 R88, RZ, RZ, R64 ;  /* 0x000000ffff587224 */ /* 0x002fe400078e0040 */
[----:B------:R-:W-:Y:S02]  /*4270*/  IMAD.MOV.U32 R89, RZ, RZ, R66 ;  /* 0x000000ffff597224 */ /* 0x000fe400078e0042 */
[----:B--2---:R-:W-:Y:S02]  /*4280*/  IMAD.MOV.U32 R90, RZ, RZ, R84 ;  /* 0x000000ffff5a7224 */ /* 0x004fe400078e0054 */
[----:B------:R-:W-:Y:S02]  /*4290*/  IMAD.MOV.U32 R91, RZ, RZ, R86 ;  /* 0x000000ffff5b7224 */ /* 0x000fe400078e0056 */
[----:B---3--:R-:W-:Y:S02]  /*42a0*/  IMAD.MOV.U32 R72, RZ, RZ, R68 ;  /* 0x000000ffff487224 */ /* 0x008fe400078e0044 */
[----:B------:R-:W-:-:S02]  /*42b0*/  IMAD.MOV.U32 R73, RZ, RZ, R70 ;  /* 0x000000ffff497224 */ /* 0x000fc400078e0046 */
[----:B----4-:R-:W-:Y:S02]  /*42c0*/  IMAD.MOV.U32 R74, RZ, RZ, R80 ;  /* 0x000000ffff4a7224 */ /* 0x010fe400078e0050 */
[----:B------:R-:W-:Y:S01]  /*42d0*/  IMAD.MOV.U32 R75, RZ, RZ, R82 ;  /* 0x000000ffff4b7224 */ /* 0x000fe200078e0052 */
[-C--:B------:R-:W-:Y:S08]  /*42e0*/  HMMA.16816.F32 R96, R88, R100.reuse, RZ ;  /* 0x000000645860723c */ /* 0x080ff000000018ff */
[----:B------:R-:W-:Y:S01]  /*42f0*/  HMMA.16816.F32 R100, R72, R100, RZ ;  /* 0x000000644864723c */ /* 0x000fe200000018ff */
[----:B------:R0:W1:Y:S01]  /*4300*/  LDSM.16.M88.4 R72, [R104+0x1800] ;  /* 0x001800006848783b */ /* 0x0000620000000200 */
[----:B-----5:R-:W-:Y:S01]  /*4310*/  F2FP.F16.E4M3.UNPACK_B R108, R44 ;  /* 0x0000002cff6c723e */ /* 0x020fe200020006ff */
[----:B------:R-:W-:Y:S01]  /*4320*/  IMAD.MOV.U32 R92, RZ, RZ, R64 ;  /* 0x000000ffff5c7224 */ /* 0x000fe200078e0040 */
[----:B------:R-:W-:Y:S01]  /*4330*/  F2FP.F16.E4M3.UNPACK_B R109, R45 ;  /* 0x0000002dff6d723e */ /* 0x000fe200020006ff */
[----:B------:R-:W-:Y:S01]  /*4340*/  IMAD.MOV.U32 R93, RZ, RZ, R66 ;  /* 0x000000ffff5d7224 */ /* 0x000fe200078e0042 */
[----:B------:R-:W-:Y:S01]  /*4350*/  F2FP.F16.E4M3.UNPACK_B R128, R76 ;  /* 0x0000004cff80723e */ /* 0x000fe200020006ff */
[----:B------:R-:W-:Y:S01]  /*4360*/  IMAD.MOV.U32 R94, RZ, RZ, R84 ;  /* 0x000000ffff5e7224 */ /* 0x000fe200078e0054 */
[----:B------:R-:W-:Y:S01]  /*4370*/  F2FP.F16.E4M3.UNPACK_B R129, R77 ;  /* 0x0000004dff81723e */ /* 0x000fe200020006ff */
[----:B------:R-:W-:-:S02]  /*4380*/  IMAD.MOV.U32 R95, RZ, RZ, R86 ;  /* 0x000000ffff5f7224 */ /* 0x000fc400078e0056 */
[----:B------:R-:W-:Y:S02]  /*4390*/  IMAD.MOV.U32 R88, RZ, RZ, R68 ;  /* 0x000000ffff587224 */ /* 0x000fe400078e0044 */
[----:B------:R-:W-:Y:S02]  /*43a0*/  IMAD.MOV.U32 R89, RZ, RZ, R70 ;  /* 0x000000ffff597224 */ /* 0x000fe400078e0046 */
[----:B------:R-:W-:Y:S02]  /*43b0*/  IMAD.MOV.U32 R90, RZ, RZ, R80 ;  /* 0x000000ffff5a7224 */ /* 0x000fe400078e0050 */
[----:B------:R-:W-:Y:S01]  /*43c0*/  IMAD.MOV.U32 R91, RZ, RZ, R82 ;  /* 0x000000ffff5b7224 */ /* 0x000fe200078e0052 */
[C---:B0-----:R-:W-:Y:S08]  /*43d0*/  HMMA.16816.F32 R104, R92.reuse, R108, RZ ;  /* 0x0000006c5c68723c */ /* 0x041ff000000018ff */
[----:B------:R-:W-:Y:S01]  /*43e0*/  HMMA.16816.F32 R112, R92, R128, RZ ;  /* 0x000000805c70723c */ /* 0x000fe200000018ff */
[----:B------:R-:W-:-:S02]  /*43f0*/  IMAD.MOV.U32 R92, RZ, RZ, R68 ;  /* 0x000000ffff5c7224 */ /* 0x000fc400078e0044 */
[----:B------:R-:W-:Y:S02]  /*4400*/  IMAD.MOV.U32 R93, RZ, RZ, R70 ;  /* 0x000000ffff5d7224 */ /* 0x000fe400078e0046 */
[----:B------:R-:W-:Y:S02]  /*4410*/  IMAD.MOV.U32 R94, RZ, RZ, R80 ;  /* 0x000000ffff5e7224 */ /* 0x000fe400078e0050 */
[----:B------:R-:W-:Y:S01]  /*4420*/  IMAD.MOV.U32 R95, RZ, RZ, R82 ;  /* 0x000000ffff5f7224 */ /* 0x000fe200078e0052 */
[----:B------:R-:W-:Y:S01]  /*4430*/  HMMA.16816.F32 R108, R88, R108, RZ ;  /* 0x0000006c586c723c */ /* 0x000fe200000018ff */
[----:B-1----:R-:W-:-:S07]  /*4440*/  F2FP.F16.E4M3.UNPACK_B R116, R72 ;  /* 0x00000048ff74723e */ /* 0x002fce00020006ff */
[----:B------:R-:W-:Y:S01]  /*4450*/  HMMA.16816.F32 R128, R88, R128, RZ ;  /* 0x000000805880723c */ /* 0x000fe200000018ff */
[----:B------:R-:W-:Y:S01]  /*4460*/  F2FP.F16.E4M3.UNPACK_B R117, R73 ;  /* 0x00000049ff75723e */ /* 0x000fe200020006ff */
[----:B------:R-:W-:Y:S02]  /*4470*/  IMAD.MOV.U32 R88, RZ, RZ, R64 ;  /* 0x000000ffff587224 */ /* 0x000fe400078e0040 */
[----:B------:R-:W-:Y:S02]  /*4480*/  IMAD.MOV.U32 R89, RZ, RZ, R66 ;  /* 0x000000ffff597224 */ /* 0x000fe400078e0042 */
[----:B------:R-:W-:Y:S02]  /*4490*/  IMAD.MOV.U32 R90, RZ, RZ, R84 ;  /* 0x000000ffff5a7224 */ /* 0x000fe400078e0054 */
[----:B------:R-:W-:Y:S01]  /*44a0*/  IMAD.MOV.U32 R91, RZ, RZ, R86 ;  /* 0x000000ffff5b7224 */ /* 0x000fe200078e0056 */
[----:B------:R-:W-:Y:S01]  /*44b0*/  HMMA.16816.F32 R92, R92, R116, RZ ;  /* 0x000000745c5c723c */ /* 0x000fe200000018ff */
[----:B------:R-:W-:Y:S01]  /*44c0*/  F2FP.F16.E4M3.UNPACK_B R40, R40.H1 ;  /* 0x00000028ff28723e */ /* 0x000fe200030006ff */
[----:B------:R-:W-:Y:S01]  /*44d0*/  IMAD.MOV.U32 R118, RZ, RZ, R85 ;  /* 0x000000ffff767224 */ /* 0x000fe200078e0055 */
[----:B------:R-:W-:Y:S01]  /*44e0*/  F2FP.F16.E4M3.UNPACK_B R41, R41.H1 ;  /* 0x00000029ff29723e */ /* 0x000fe200030006ff */
[----:B------:R-:W-:-:S04]  /*44f0*/  IMAD.MOV.U32 R119, RZ, RZ, R87 ;  /* 0x000000ffff777224 */ /* 0x000fc800078e0057 */
[----:B------:R-:W-:Y:S01]  /*4500*/  HMMA.16816.F32 R88, R88, R116, RZ ;  /* 0x000000745858723c */ /* 0x000fe200000018ff */
[----:B------:R-:W-:Y:S02]  /*4510*/  IMAD.MOV.U32 R116, RZ, RZ, R65 ;  /* 0x000000ffff747224 */ /* 0x000fe400078e0041 */
[----:B------:R-:W-:-:S07]  /*4520*/  IMAD.MOV.U32 R117, RZ, RZ, R67 ;  /* 0x000000ffff757224 */ /* 0x000fce00078e0043 */
[----:B------:R-:W-:Y:S01]  /*4530*/  HMMA.16816.F32 R96, R116, R40, R96 ;  /* 0x000000287460723c */ /* 0x000fe20000001860 */
[----:B------:R-:W-:Y:S02]  /*4540*/  IMAD.MOV.U32 R116, RZ, RZ, R69 ;  /* 0x000000ffff747224 */ /* 0x000fe400078e0045 */
[----:B------:R-:W-:Y:S02]  /*4550*/  IMAD.MOV.U32 R117, RZ, RZ, R71 ;  /* 0x000000ffff757224 */ /* 0x000fe400078e0047 */
[----:B------:R-:W-:Y:S02]  /*4560*/  IMAD.MOV.U32 R118, RZ, RZ, R81 ;  /* 0x000000ffff767224 */ /* 0x000fe400078e0051 */
[----:B------:R-:W-:Y:S01]  /*4570*/  IMAD.MOV.U32 R119, RZ, RZ, R83 ;  /* 0x000000ffff777224 */ /* 0x000fe200078e0053 */
[----:B------:R-:W-:Y:S02]  /*4580*/  F2FP.F16.E4M3.UNPACK_B R44, R44.H1 ;  /* 0x0000002cff2c723e */ /* 0x000fe400030006ff */
[----:B------:R-:W-:-:S04]  /*4590*/  F2FP.F16.E4M3.UNPACK_B R45, R45.H1 ;  /* 0x0000002dff2d723e */ /* 0x000fc800030006ff */
[----:B------:R-:W-:Y:S01]  /*45a0*/  HMMA.16816.F32 R100, R116, R40, R100 ;  /* 0x000000287464723c */ /* 0x000fe20000001864 */
[----:B------:R-:W-:Y:S02]  /*45b0*/  IMAD.MOV.U32 R116, RZ, RZ, R65 ;  /* 0x000000ffff747224 */ /* 0x000fe400078e0041 */
[----:B------:R-:W-:Y:S02]  /*45c0*/  IMAD.MOV.U32 R117, RZ, RZ, R67 ;  /* 0x000000ffff757224 */ /* 0x000fe400078e0043 */
        /* <DEDUP_REMOVED lines=13> */
[----:B------:R-:W-:Y:S02]  /*46a0*/  IMAD.MOV.U32 R119, RZ, RZ, R87 ;  /* 0x000000ffff777224 */ /* 0x000fe400078e0057 */
[----:B------:R-:W-:Y:S02]  /*46b0*/  IMAD.MOV.U32 R132, RZ, RZ, R69 ;  /* 0x000000ffff847224 */ /* 0x000fe400078e0045 */
[----:B------:R-:W-:-:S03]  /*46c0*/  IMAD.MOV.U32 R133, RZ, RZ, R71 ;  /* 0x000000ffff857224 */ /* 0x000fc600078e0047 */
[-C--:B------:R-:W-:Y:S01]  /*46d0*/  HMMA.16816.F32 R112, R116, R76.reuse, R112 ;  /* 0x0000004c7470723c */ /* 0x080fe20000001870 */
[----:B------:R-:W0:Y:S01]  /*46e0*/  LDSM.16.MT88.4 R116, [R120+UR10+0x2800] ;  /* 0x0028000a7874783b */ /* 0x000e220008004200 */
[----:B------:R-:W-:Y:S02]  /*46f0*/  IMAD.MOV.U32 R134, RZ, RZ, R81 ;  /* 0x000000ffff867224 */ /* 0x000fe400078e0051 */
[----:B------:R-:W-:Y:S01]  /*4700*/  IMAD.MOV.U32 R135, RZ, RZ, R83 ;  /* 0x000000ffff877224 */ /* 0x000fe200078e0053 */
[----:B------:R-:W1:Y:S06]  /*4710*/  LDSM.16.MT88.4 R120, [R120+UR10+0x2c00] ;  /* 0x002c000a7878783b */ /* 0x000e6c0008004200 */
[----:B------:R-:W-:Y:S01]  /*4720*/  HMMA.16816.F32 R128, R132, R76, R128 ;  /* 0x0000004c8480723c */ /* 0x000fe20000001880 */
[----:B------:R2:W3:Y:S01]  /*4730*/  LDSM.16.MT88.4 R132, [R174+UR10+0x2c00] ;  /* 0x002c000aae84783b */ /* 0x0004e20008004200 */
[----:B------:R-:W-:-:S02]  /*4740*/  IMAD.MOV.U32 R68, RZ, RZ, R69 ;  /* 0x000000ffff447224 */ /* 0x000fc400078e0045 */
[----:B------:R-:W-:Y:S01]  /*4750*/  IMAD.MOV.U32 R69, RZ, RZ, R71 ;  /* 0x000000ffff457224 */ /* 0x000fe200078e0047 */
[----:B------:R-:W-:Y:S01]  /*4760*/  F2FP.F16.E4M3.UNPACK_B R40, R42 ;  /* 0x0000002aff28723e */ /* 0x000fe200020006ff */
[----:B------:R-:W-:Y:S01]  /*4770*/  IMAD.MOV.U32 R70, RZ, RZ, R81 ;  /* 0x000000ffff467224 */ /* 0x000fe200078e0051 */
[----:B------:R-:W-:Y:S01]  /*4780*/  F2FP.F16.E4M3.UNPACK_B R41, R43 ;  /* 0x0000002bff29723e */ /* 0x000fe200020006ff */
[----:B------:R-:W-:Y:S02]  /*4790*/  IMAD.MOV.U32 R71, RZ, RZ, R83 ;  /* 0x000000ffff477224 */ /* 0x000fe400078e0053 */
[----:B------:R-:W-:Y:S01]  /*47a0*/  IMAD.MOV.U32 R64, RZ, RZ, R65 ;  /* 0x000000ffff407224 */ /* 0x000fe200078e0041 */
[----:B------:R-:W-:Y:S01]  /*47b0*/  F2FP.F16.E4M3.UNPACK_B R72, R72.H1 ;  /* 0x00000048ff48723e */ /* 0x000fe200030006ff */
[----:B------:R-:W-:Y:S01]  /*47c0*/  IMAD.MOV.U32 R66, RZ, RZ, R85 ;  /* 0x000000ffff427224 */ /* 0x000fe200078e0055 */
[----:B------:R-:W-:Y:S02]  /*47d0*/  F2FP.F16.E4M3.UNPACK_B R73, R73.H1 ;  /* 0x00000049ff49723e */ /* 0x000fe400030006ff */
[----:B------:R-:W-:Y:S01]  /*47e0*/  LOP3.LUT R208, R184, 0x7f, RZ, 0xc0, !PT ;  /* 0x0000007fb8d07812 */ /* 0x000fe200078ec0ff */
[----:B------:R-:W-:Y:S01]  /*47f0*/  USHF.R.S32.HI UR9, URZ, 0x1f, UR5 ;  /* 0x0000001fff097899 */ /* 0x000fe20008011405 */
[----:B------:R-:W-:Y:S01]  /*4800*/  F2FP.F16.E4M3.UNPACK_B R44, R42.H1 ;  /* 0x0000002aff2c723e */ /* 0x000fe200030006ff */
[----:B--2---:R-:W2:Y:S01]  /*4810*/  LDL R174, [R1+0xf4] ;  /* 0x0000f40001ae7983 */ /* 0x004ea20000100800 */
[----:B0-----:R-:W-:-:S02]  /*4820*/  IMAD.MOV.U32 R80, RZ, RZ, R116 ;  /* 0x000000ffff507224 */ /* 0x001fc400078e0074 */
[----:B------:R-:W-:Y:S02]  /*4830*/  IMAD.MOV.U32 R81, RZ, RZ, R118 ;  /* 0x000000ffff517224 */ /* 0x000fe400078e0076 */
[----:B-1----:R-:W-:Y:S02]  /*4840*/  IMAD.MOV.U32 R82, RZ, RZ, R120 ;  /* 0x000000ffff527224 */ /* 0x002fe400078e0078 */
[----:B------:R-:W-:-:S07]  /*4850*/  IMAD.MOV.U32 R83, RZ, RZ, R122 ;  /* 0x000000ffff537224 */ /* 0x000fce00078e007a */
[----:B------:R-:W-:Y:S01]  /*4860*/  HMMA.16816.F32 R96, R80, R40, R96 ;  /* 0x000000285060723c */ /* 0x000fe20000001860 */
[----:B------:R-:W-:Y:S02]  /*4870*/  IMAD.MOV.U32 R80, RZ, RZ, R124 ;  /* 0x000000ffff507224 */ /* 0x000fe400078e007c */
[----:B------:R-:W-:Y:S02]  /*4880*/  IMAD.MOV.U32 R81, RZ, RZ, R126 ;  /* 0x000000ffff517224 */ /* 0x000fe400078e007e */
[----:B---3--:R-:W-:Y:S02]  /*4890*/  IMAD.MOV.U32 R82, RZ, RZ, R132 ;  /* 0x000000ffff527224 */ /* 0x008fe400078e0084 */
[----:B------:R-:W-:-:S07]  /*48a0*/  IMAD.MOV.U32 R83, RZ, RZ, R134 ;  /* 0x000000ffff537224 */ /* 0x000fce00078e0086 */
[----:B------:R-:W-:Y:S01]  /*48b0*/  HMMA.16816.F32 R100, R80, R40, R100 ;  /* 0x000000285064723c */ /* 0x000fe20000001864 */
[----:B------:R-:W-:Y:S01]  /*48c0*/  F2FP.F16.E4M3.UNPACK_B R40, R46 ;  /* 0x0000002eff28723e */ /* 0x000fe200020006ff */
[----:B------:R-:W-:Y:S01]  /*48d0*/  IMAD.MOV.U32 R80, RZ, RZ, R116 ;  /* 0x000000ffff507224 */ /* 0x000fe200078e0074 */
[----:B------:R-:W-:Y:S01]  /*48e0*/  F2FP.F16.E4M3.UNPACK_B R41, R47 ;  /* 0x0000002fff29723e */ /* 0x000fe200020006ff */
[----:B------:R-:W-:Y:S02]  /*48f0*/  IMAD.MOV.U32 R81, RZ, RZ, R118 ;  /* 0x000000ffff517224 */ /* 0x000fe400078e0076 */
[----:B------:R-:W-:Y:S02]  /*4900*/  IMAD.MOV.U32 R82, RZ, RZ, R120 ;  /* 0x000000ffff527224 */ /* 0x000fe400078e0078 */
[----:B------:R-:W-:Y:S02]  /*4910*/  IMAD.MOV.U32 R83, RZ, RZ, R122 ;  /* 0x000000ffff537224 */ /* 0x000fe400078e007a */
[----:B------:R-:W-:-:S05]  /*4920*/  IMAD.MOV.U32 R65, RZ, RZ, R67 ;  /* 0x000000ffff417224 */ /* 0x000fca00078e0043 */
[----:B------:R-:W-:Y:S01]  /*4930*/  HMMA.16816.F32 R104, R80, R40, R104 ;  /* 0x000000285068723c */ /* 0x000fe20000001868 */
[----:B------:R-:W-:Y:S02]  /*4940*/  IMAD.MOV.U32 R80, RZ, RZ, R124 ;  /* 0x000000ffff507224 */ /* 0x000fe400078e007c */
[----:B------:R-:W-:Y:S02]  /*4950*/  IMAD.MOV.U32 R81, RZ, RZ, R126 ;  /* 0x000000ffff517224 */ /* 0x000fe400078e007e */
[----:B------:R-:W-:Y:S02]  /*4960*/  IMAD.MOV.U32 R82, RZ, RZ, R132 ;  /* 0x000000ffff527224 */ /* 0x000fe400078e0084 */
[----:B------:R-:W-:Y:S02]  /*4970*/  IMAD.MOV.U32 R83, RZ, RZ, R134 ;  /* 0x000000ffff537224 */ /* 0x000fe400078e0086 */
[----:B------:R-:W-:-:S05]  /*4980*/  IMAD.MOV.U32 R67, RZ, RZ, R87 ;  /* 0x000000ffff437224 */ /* 0x000fca00078e0057 */
[----:B------:R-:W-:Y:S01]  /*4990*/  HMMA.16816.F32 R108, R80, R40, R108 ;  /* 0x00000028506c723c */ /* 0x000fe2000000186c */
[----:B------:R-:W-:Y:S01]  /*49a0*/  F2FP.F16.E4M3.UNPACK_B R40, R78 ;  /* 0x0000004eff28723e */ /* 0x000fe200020006ff */
[----:B------:R-:W-:Y:S01]  /*49b0*/  IMAD.MOV.U32 R80, RZ, RZ, R116 ;  /* 0x000000ffff507224 */ /* 0x000fe200078e0074 */
[----:B------:R-:W-:Y:S01]  /*49c0*/  F2FP.F16.E4M3.UNPACK_B R41, R79 ;  /* 0x0000004fff29723e */ /* 0x000fe200020006ff */
[----:B------:R-:W-:Y:S02]  /*49d0*/  IMAD.MOV.U32 R81, RZ, RZ, R118 ;  /* 0x000000ffff517224 */ /* 0x000fe400078e0076 */
[----:B------:R-:W-:Y:S02]  /*49e0*/  IMAD.MOV.U32 R82, RZ, RZ, R120 ;  /* 0x000000ffff527224 */ /* 0x000fe400078e0078 */
[----:B------:R-:W-:Y:S01]  /*49f0*/  IMAD.MOV.U32 R83, RZ, RZ, R122 ;  /* 0x000000ffff537224 */ /* 0x000fe200078e007a */
[----:B------:R-:W-:Y:S08]  /*4a00*/  HMMA.16816.F32 R64, R64, R72, R88 ;  /* 0x000000484040723c */ /* 0x000ff00000001858 */
[----:B------:R-:W-:Y:S01]  /*4a10*/  HMMA.16816.F32 R112, R80, R40, R112 ;  /* 0x000000285070723c */ /* 0x000fe20000001870 */
[----:B------:R-:W-:-:S02]  /*4a20*/  IMAD.MOV.U32 R80, RZ, RZ, R124 ;  /* 0x000000ffff507224 */ /* 0x000fc400078e007c */
[----:B------:R-:W-:Y:S02]  /*4a30*/  IMAD.MOV.U32 R81, RZ, RZ, R126 ;  /* 0x000000ffff517224 */ /* 0x000fe400078e007e */
[----:B------:R-:W-:Y:S02]  /*4a40*/  IMAD.MOV.U32 R82, RZ, RZ, R132 ;  /* 0x000000ffff527224 */ /* 0x000fe400078e0084 */
[----:B------:R-:W-:Y:S01]  /*4a50*/  IMAD.MOV.U32 R83, RZ, RZ, R134 ;  /* 0x000000ffff537224 */ /* 0x000fe200078e0086 */
[----:B------:R-:W-:Y:S08]  /*4a60*/  HMMA.16816.F32 R68, R68, R72, R92 ;  /* 0x000000484444723c */ /* 0x000ff0000000185c */
[----:B------:R-:W-:Y:S01]  /*4a70*/  HMMA.16816.F32 R128, R80, R40, R128 ;  /* 0x000000285080723c */ /* 0x000fe20000001880 */
[----:B------:R-:W-:Y:S01]  /*4a80*/  F2FP.F16.E4M3.UNPACK_B R40, R74 ;  /* 0x0000004aff28723e */ /* 0x000fe200020006ff */
[----:B------:R-:W-:Y:S01]  /*4a90*/  IMAD.MOV.U32 R80, RZ, RZ, R116 ;  /* 0x000000ffff507224 */ /* 0x000fe200078e0074 */
[----:B------:R-:W-:Y:S01]  /*4aa0*/  F2FP.F16.E4M3.UNPACK_B R41, R75 ;  /* 0x0000004bff29723e */ /* 0x000fe200020006ff */
[----:B------:R-:W-:-:S02]  /*4ab0*/  IMAD.MOV.U32 R81, RZ, RZ, R118 ;  /* 0x000000ffff517224 */ /* 0x000fc400078e0076 */
[----:B------:R-:W-:Y:S02]  /*4ac0*/  IMAD.MOV.U32 R82, RZ, RZ, R120 ;  /* 0x000000ffff527224 */ /* 0x000fe400078e0078 */
[----:B------:R-:W-:Y:S01]  /*4ad0*/  IMAD.MOV.U32 R83, RZ, RZ, R122 ;  /* 0x000000ffff537224 */ /* 0x000fe200078e007a */
[----:B------:R-:W-:Y:S01]  /*4ae0*/  F2FP.F16.E4M3.UNPACK_B R45, R43.H1 ;  /* 0x0000002bff2d723e */ /* 0x000fe200030006ff */
[----:B------:R-:W-:Y:S01]  /*4af0*/  IMAD.MOV.U32 R42, RZ, RZ, R121 ;  /* 0x000000ffff2a7224 */ /* 0x000fe200078e0079 */
[----:B------:R-:W-:Y:S01]  /*4b00*/  F2FP.F16.E4M3.UNPACK_B R46, R46.H1 ;  /* 0x0000002eff2e723e */ /* 0x000fe200030006ff */
[----:B------:R-:W3:Y:S03]  /*4b10*/  LDL R118, [R1+0x3c] ;  /* 0x00003c0001767983 */ /* 0x000ee60000100800 */
[-C--:B------:R-:W-:Y:S01]  /*4b20*/  HMMA.16816.F32 R64, R80, R40.reuse, R64 ;  /* 0x000000285040723c */ /* 0x080fe20000001840 */
[----:B------:R-:W-:Y:S01]  /*4b30*/  IMAD.MOV.U32 R80, RZ, RZ, R124 ;  /* 0x000000ffff507224 */ /* 0x000fe200078e007c */
[----:B------:R-:W-:Y:S01]  /*4b40*/  F2FP.F16.E4M3.UNPACK_B R47, R47.H1 ;  /* 0x0000002fff2f723e */ /* 0x000fe200030006ff */
[----:B------:R-:W-:Y:S01]  /*4b50*/  IMAD.MOV.U32 R81, RZ, RZ, R126 ;  /* 0x000000ffff517224 */ /* 0x000fe200078e007e */
[----:B------:R-:W-:Y:S01]  /*4b60*/  LOP3.LUT R72, R206, 0x3, RZ, 0xc0, !PT ;  /* 0x00000003ce487812 */ /* 0x000fe200078ec0ff */
[----:B------:R-:W-:Y:S01]  /*4b70*/  IMAD.MOV.U32 R82, RZ, RZ, R132 ;  /* 0x000000ffff527224 */ /* 0x000fe200078e0084 */
[----:B------:R-:W-:Y:S01]  /*4b80*/  F2FP.F16.E4M3.UNPACK_B R78, R78.H1 ;  /* 0x0000004eff4e723e */ /* 0x000fe200030006ff */
[----:B------:R-:W-:Y:S01]  /*4b90*/  IMAD.MOV.U32 R83, RZ, RZ, R134 ;  /* 0x000000ffff537224 */ /* 0x000fe200078e0086 */
[----:B------:R-:W-:Y:S01]  /*4ba0*/  F2FP.F16.E4M3.UNPACK_B R79, R79.H1 ;  /* 0x0000004fff4f723e */ /* 0x000fe200030006ff */
[----:B------:R-:W-:Y:S01]  /*4bb0*/  IMAD.MOV.U32 R43, RZ, RZ, R123 ;  /* 0x000000ffff2b7224 */ /* 0x000fe200078e007b */
[----:B------:R-:W-:Y:S01]  /*4bc0*/  F2FP.F16.E4M3.UNPACK_B R74, R74.H1 ;  /* 0x0000004aff4a723e */ /* 0x000fe200030006ff */
[----:B------:R-:W-:Y:S01]  /*4bd0*/  IMAD.SHL.U32 R72, R72, 0x2, RZ ;  /* 0x0000000248487824 */ /* 0x000fe200078e00ff */
[----:B------:R-:W-:Y:S01]  /*4be0*/  F2FP.F16.E4M3.UNPACK_B R75, R75.H1 ;  /* 0x0000004bff4b723e */ /* 0x000fe200030006ff */
[----:B------:R-:W4:Y:S01]  /*4bf0*/  LDL R126, [R1+0x44] ;  /* 0x00004400017e7983 */ /* 0x000f220000100800 */
[----:B------:R-:W-:Y:S01]  /*4c00*/  HMMA.16816.F32 R68, R80, R40, R68 ;  /* 0x000000285044723c */ /* 0x000fe20000001844 */
[----:B------:R-:W-:-:S02]  /*4c10*/  IMAD.MOV.U32 R40, RZ, RZ, R117 ;  /* 0x000000ffff287224 */ /* 0x000fc400078e0075 */
[----:B------:R-:W-:Y:S01]  /*4c20*/  IMAD.MOV.U32 R41, RZ, RZ, R119 ;  /* 0x000000ffff297224 */ /* 0x000fe200078e0077 */
[----:B------:R-:W-:Y:S01]  /*4c30*/  LOP3.LUT R88, R184, 0x1c, RZ, 0xc0, !PT ;  /* 0x0000001cb8587812 */ /* 0x000fe200078ec0ff */
[----:B------:R-:W5:Y:S04]  /*4c40*/  LDL R120, [R1+0x38] ;  /* 0x0000380001787983 */ /* 0x000f680000100800 */
[----:B------:R-:W2:Y:S01]  /*4c50*/  LDL R122, [R1+0x54] ;  /* 0x00005400017a7983 */ /* 0x000ea20000100800 */
[----:B------:R-:W-:Y:S01]  /*4c60*/  HMMA.16816.F32 R96, R40, R44, R96 ;  /* 0x0000002c2860723c */ /* 0x000fe20000001860 */
[----:B------:R-:W-:Y:S02]  /*4c70*/  IMAD.MOV.U32 R40, RZ, RZ, R125 ;  /* 0x000000ffff287224 */ /* 0x000fe400078e007d */
[----:B------:R-:W-:Y:S01]  /*4c80*/  IMAD.MOV.U32 R41, RZ, RZ, R127 ;  /* 0x000000ffff297224 */ /* 0x000fe200078e007f */
[----:B------:R-:W2:Y:S01]  /*4c90*/  LDL R124, [R1+0x5c] ;  /* 0x00005c00017c7983 */ /* 0x000ea20000100800 */
[----:B------:R-:W-:-:S02]  /*4ca0*/  IMAD.MOV.U32 R42, RZ, RZ, R133 ;  /* 0x000000ffff2a7224 */ /* 0x000fc400078e0085 */
[----:B------:R-:W-:Y:S01]  /*4cb0*/  IMAD.MOV.U32 R43, RZ, RZ, R135 ;  /* 0x000000ffff2b7224 */ /* 0x000fe200078e0087 */
[----:B------:R-:W2:Y:S04]  /*4cc0*/  LDL R134, [R1+0xb4] ;  /* 0x0000b40001867983 */ /* 0x000ea80000100800 */
[----:B------:R-:W2:Y:S02]  /*4cd0*/  LDL R132, [R1+0xd0] ;  /* 0x0000d00001847983 */ /* 0x000ea40000100800 */
[----:B------:R-:W-:Y:S01]  /*4ce0*/  HMMA.16816.F32 R100, R40, R44, R100 ;  /* 0x0000002c2864723c */ /* 0x000fe20000001864 */
[----:B------:R-:W-:Y:S02]  /*4cf0*/  IMAD.MOV.U32 R40, RZ, RZ, R117 ;  /* 0x000000ffff287224 */ /* 0x000fe400078e0075 */
[----:B------:R-:W-:-:S02]  /*4d00*/  IMAD.MOV.U32 R41, RZ, RZ, R119 ;  /* 0x000000ffff297224 */ /* 0x000fc400078e0077 */
[----:B------:R-:W-:Y:S02]  /*4d10*/  IMAD.MOV.U32 R42, RZ, RZ, R121 ;  /* 0x000000ffff2a7224 */ /* 0x000fe400078e0079 */
[----:B------:R-:W-:Y:S01]  /*4d20*/  IMAD.MOV.U32 R43, RZ, RZ, R123 ;  /* 0x000000ffff2b7224 */ /* 0x000fe200078e007b */
[----:B------:R-:W-:Y:S01]  /*4d30*/  LOP3.LUT R44, R206, 0x60, RZ, 0xc0, !PT ;  /* 0x00000060ce2c7812 */ /* 0x000fe200078ec0ff */
[----:B------:R-:W-:Y:S01]  /*4d40*/  FMUL R86, R97, UR14 ;  /* 0x0000000e61567c20 */ /* 0x000fe20008400000 */
[----:B------:R-:W-:Y:S01]  /*4d50*/  FMUL R85, R96, UR14 ;  /* 0x0000000e60557c20 */ /* 0x000fe20008400000 */
[----:B------:R-:W-:-:S03]  /*4d60*/  FMUL R84, R99, UR14 ;  /* 0x0000000e63547c20 */ /* 0x000fc60008400000 */
[-C--:B------:R-:W-:Y:S01]  /*4d70*/  HMMA.16816.F32 R104, R40, R46.reuse, R104 ;  /* 0x0000002e2868723c */ /* 0x080fe20000001868 */
[----:B------:R-:W-:Y:S02]  /*4d80*/  IMAD.MOV.U32 R40, RZ, RZ, R125 ;  /* 0x000000ffff287224 */ /* 0x000fe400078e007d */
[----:B------:R-:W-:Y:S01]  /*4d90*/  FMUL R83, R98, UR14 ;  /* 0x0000000e62537c20 */ /* 0x000fe20008400000 */
[----:B------:R-:W-:Y:S01]  /*4da0*/  IMAD.MOV.U32 R41, RZ, RZ, R127 ;  /* 0x000000ffff297224 */ /* 0x000fe200078e007f */
[----:B------:R-:W-:Y:S01]  /*4db0*/  LEA R116, R88, UR7, 0x2 ;  /* 0x0000000758747c11 */ /* 0x000fe2000f8e10ff */
[----:B------:R-:W-:Y:S02]  /*4dc0*/  IMAD.MOV.U32 R42, RZ, RZ, R133 ;  /* 0x000000ffff2a7224 */ /* 0x000fe400078e0085 */
[----:B------:R-:W-:Y:S01]  /*4dd0*/  FMUL R81, R103, UR14 ;  /* 0x0000000e67517c20 */ /* 0x000fe20008400000 */
[----:B------:R-:W-:Y:S01]  /*4de0*/  IMAD.MOV.U32 R43, RZ, RZ, R135 ;  /* 0x000000ffff2b7224 */ /* 0x000fe200078e0087 */
[----:B------:R-:W-:Y:S01]  /*4df0*/  LEA.HI R72, R44, R72, RZ, 0x1e ;  /* 0x000000482c487211 */ /* 0x000fe200078ff0ff */
[----:B------:R-:W2:Y:S05]  /*4e00*/  LDL R206, [R1+0xec] ;  /* 0x0000ec0001ce7983 */ /* 0x000eaa0000100800 */
[----:B------:R-:W-:Y:S01]  /*4e10*/  HMMA.16816.F32 R108, R40, R46, R108 ;  /* 0x0000002e286c723c */ /* 0x000fe2000000186c */
[----:B------:R-:W-:-:S02]  /*4e20*/  IMAD.MOV.U32 R40, RZ, RZ, R117 ;  /* 0x000000ffff287224 */ /* 0x000fc400078e0075 */
[----:B------:R-:W-:Y:S02]  /*4e30*/  IMAD.MOV.U32 R41, RZ, RZ, R119 ;  /* 0x000000ffff297224 */ /* 0x000fe400078e0077 */
[----:B------:R-:W-:Y:S02]  /*4e40*/  IMAD.MOV.U32 R42, RZ, RZ, R121 ;  /* 0x000000ffff2a7224 */ /* 0x000fe400078e0079 */
[----:B------:R-:W-:Y:S02]  /*4e50*/  IMAD.MOV.U32 R43, RZ, RZ, R123 ;  /* 0x000000ffff2b7224 */ /* 0x000fe400078e007b */
[----:B------:R-:W-:-:S05]  /*4e60*/  VIADD R72, R72, UR6 ;  /* 0x0000000648487c36 */ /* 0x000fca0008000000 */
[----:B------:R-:W-:Y:S01]  /*4e70*/  HMMA.16816.F32 R112, R40, R78, R112 ;  /* 0x0000004e2870723c */ /* 0x000fe20000001870 */
[----:B------:R-:W-:Y:S02]  /*4e80*/  IMAD.MOV.U32 R40, RZ, RZ, R125 ;  /* 0x000000ffff287224 */ /* 0x000fe400078e007d */
[----:B------:R-:W-:Y:S02]  /*4e90*/  IMAD.MOV.U32 R41, RZ, RZ, R127 ;  /* 0x000000ffff297224 */ /* 0x000fe400078e007f */
[----:B------:R-:W-:Y:S02]  /*4ea0*/  IMAD.MOV.U32 R42, RZ, RZ, R133 ;  /* 0x000000ffff2a7224 */ /* 0x000fe400078e0085 */
[----:B------:R-:W-:Y:S02]  /*4eb0*/  IMAD.MOV.U32 R43, RZ, RZ, R135 ;  /* 0x000000ffff2b7224 */ /* 0x000fe400078e0087 */
[----:B------:R-:W-:Y:S02]  /*4ec0*/  VIADD R45, R72, 0x20 ;  /* 0x00000020482d7836 */ /* 0x000fe40000000000 */
[----:B------:R-:W-:Y:S01]  /*4ed0*/  FMUL R73, R106, UR14 ;  /* 0x0000000e6a497c20 */ /* 0x000fe20008400000 */
[----:B------:R-:W-:-:S02]  /*4ee0*/  VIADD R44, R72, 0x21 ;  /* 0x00000021482c7836 */ /* 0x000fc40000000000 */
[-C--:B------:R-:W-:Y:S01]  /*4ef0*/  ISETP.GE.AND P5, PT, R4, R45.reuse, PT ;  /* 0x0000002d0400720c */ /* 0x080fe20003fa6270 */
[----:B------:R-:W-:Y:S01]  /*4f00*/  HMMA.16816.F32 R128, R40, R78, R128 ;  /* 0x0000004e2880723c */ /* 0x000fe20000001880 */
[----:B------:R-:W-:Y:S02]  /*4f10*/  IMAD.MOV.U32 R40, RZ, RZ, R117 ;  /* 0x000000ffff287224 */ /* 0x000fe400078e0075 */
[----:B------:R-:W-:Y:S02]  /*4f20*/  IMAD.MOV.U32 R41, RZ, RZ, R119 ;  /* 0x000000ffff297224 */ /* 0x000fe400078e0077 */
[----:B------:R-:W-:Y:S02]  /*4f30*/  IMAD.MOV.U32 R42, RZ, RZ, R121 ;  /* 0x000000ffff2a7224 */ /* 0x000fe400078e0079 */
[----:B------:R-:W-:Y:S02]  /*4f40*/  IMAD.MOV.U32 R43, RZ, RZ, R123 ;  /* 0x000000ffff2b7224 */ /* 0x000fe400078e007b */
[----:B------:R-:W-:Y:S01]  /*4f50*/  FMUL R80, R104, UR14 ;  /* 0x0000000e68507c20 */ /* 0x000fe20008400000 */
[----:B------:R-:W-:Y:S01]  /*4f60*/  ISETP.GE.AND P6, PT, R3, R45, PT ;  /* 0x0000002d0300720c */ /* 0x000fe20003fc6270 */
[----:B------:R-:W-:Y:S01]  /*4f70*/  FMUL R111, R111, UR14 ;  /* 0x0000000e6f6f7c20 */ /* 0x000fe20008400000 */
[----:B------:R-:W-:Y:S01]  /*4f80*/  FSEL R73, R73, -INF , P5 ;  /* 0xff80000049497808 */ /* 0x000fe20002800000 */
[----:B------:R-:W-:Y:S01]  /*4f90*/  FMUL R109, R109, UR14 ;  /* 0x0000000e6d6d7c20 */ /* 0x000fe20008400000 */
[-C--:B------:R-:W-:Y:S01]  /*4fa0*/  ISETP.GE.AND P5, PT, R6, R44.reuse, PT ;  /* 0x0000002c0600720c */ /* 0x080fe20003fa6270 */
[----:B------:R-:W-:Y:S01]  /*4fb0*/  HMMA.16816.F32 R40, R40, R74, R64 ;  /* 0x0000004a2828723c */ /* 0x000fe20000001840 */
[----:B------:R-:W-:Y:S01]  /*4fc0*/  FSEL R80, R80, -INF , P6 ;  /* 0xff80000050507808 */ /* 0x000fe20003000000 */
[----:B------:R-:W-:Y:S01]  /*4fd0*/  FMUL R77, R108, UR14 ;  /* 0x0000000e6c4d7c20 */ /* 0x000fe20008400000 */
[----:B------:R-:W-:Y:S01]  /*4fe0*/  ISETP.GE.AND P6, PT, R5, R44, PT ;  /* 0x0000002c0500720c */ /* 0x000fe20003fc6270 */
[----:B------:R-:W-:Y:S01]  /*4ff0*/  FMUL R76, R110, UR14 ;  /* 0x0000000e6e4c7c20 */ /* 0x000fe20008400000 */
[----:B------:R-:W-:Y:S01]  /*5000*/  FSEL R67, R111, -INF , P5 ;  /* 0xff8000006f437808 */ /* 0x000fe20002800000 */
[----:B------:R-:W-:Y:S01]  /*5010*/  FMUL R82, R105, UR14 ;  /* 0x0000000e69527c20 */ /* 0x000fe20008400000 */
[----:B------:R-:W-:Y:S01]  /*5020*/  ISETP.GT.AND P5, PT, R3, R72, PT ;  /* 0x000000480300720c */ /* 0x000fe20003fa4270 */
[----:B------:R-:W-:Y:S01]  /*5030*/  FMUL R78, R107, UR14 ;  /* 0x0000000e6b4e7c20 */ /* 0x000fe20008400000 */
[----:B------:R-:W-:-:S02]  /*5040*/  ISETP.GE.AND P2, PT, R3, R44, PT ;  /* 0x0000002c0300720c */ /* 0x000fc40003f46270 */
[----:B------:R-:W-:Y:S01]  /*5050*/  ISETP.GE.AND P1, PT, R4, R44, PT ;  /* 0x0000002c0400720c */ /* 0x000fe20003f26270 */
[----:B------:R-:W-:Y:S01]  /*5060*/  VIADD R44, R72, 0x40 ;  /* 0x00000040482c7836 */ /* 0x000fe20000000000 */
[-C--:B------:R-:W-:Y:S02]  /*5070*/  ISETP.GE.AND P3, PT, R5, R45.reuse, PT ;  /* 0x0000002d0500720c */ /* 0x080fe40003f66270 */
[----:B------:R-:W-:Y:S01]  /*5080*/  ISETP.GE.AND P4, PT, R6, R45, PT ;  /* 0x0000002d0600720c */ /* 0x000fe20003f86270 */
[----:B------:R-:W-:Y:S01]  /*5090*/  IMAD.MOV.U32 R46, RZ, RZ, R133 ;  /* 0x000000ffff2e7224 */ /* 0x000fe200078e0085 */
[----:B------:R-:W-:Y:S01]  /*50a0*/  FSEL R64, R109, -INF , P6 ;  /* 0xff8000006d407808 */ /* 0x000fe20003000000 */
[----:B------:R-:W-:Y:S01]  /*50b0*/  IMAD.MOV.U32 R47, RZ, RZ, R135 ;  /* 0x000000ffff2f7224 */ /* 0x000fe200078e0087 */
[-C--:B------:R-:W-:Y:S01]  /*50c0*/  ISETP.GE.AND P6, PT, R3, R72.reuse, PT ;  /* 0x000000480300720c */ /* 0x080fe20003fc6270 */
[----:B------:R-:W-:Y:S01]  /*50d0*/  FMUL R65, R101, UR14 ;  /* 0x0000000e65417c20 */ /* 0x000fe20008400000 */
[----:B------:R-:W-:Y:S01]  /*50e0*/  FSEL R86, R86, -INF , P5 ;  /* 0xff80000056567808 */ /* 0x000fe20002800000 */
[----:B------:R-:W-:Y:S01]  /*50f0*/  FMUL R66, R100, UR14 ;  /* 0x0000000e64427c20 */ /* 0x000fe20008400000 */
[----:B------:R-:W-:Y:S01]  /*5100*/  ISETP.GT.AND P5, PT, R4, R72, PT ;  /* 0x000000480400720c */ /* 0x000fe20003fa4270 */
[----:B------:R-:W-:Y:S01]  /*5110*/  VIADD R87, R72, 0x41 ;  /* 0x0000004148577836 */ /* 0x000fe20000000000 */
[----:B------:R-:W-:Y:S01]  /*5120*/  FSEL R77, R77, -INF , P3 ;  /* 0xff8000004d4d7808 */ /* 0x000fe20001800000 */
[----:B------:R-:W-:Y:S01]  /*5130*/  FMUL R94, R115, UR14 ;  /* 0x0000000e735e7c20 */ /* 0x000fe20008400000 */
[----:B------:R-:W-:Y:S01]  /*5140*/  FSEL R76, R76, -INF , P4 ;  /* 0xff8000004c4c7808 */ /* 0x000fe20002000000 */
[----:B------:R-:W-:Y:S01]  /*5150*/  FMUL R114, R114, UR14 ;  /* 0x0000000e72727c20 */ /* 0x000fe20008400000 */
[----:B------:R-:W-:Y:S01]  /*5160*/  FSEL R82, R82, -INF , P2 ;  /* 0xff80000052527808 */ /* 0x000fe20001000000 */
[----:B------:R-:W-:Y:S01]  /*5170*/  FMUL R79, R102, UR14 ;  /* 0x0000000e664f7c20 */ /* 0x000fe20008400000 */
[----:B------:R-:W-:Y:S01]  /*5180*/  FSEL R78, R78, -INF , P1 ;  /* 0xff8000004e4e7808 */ /* 0x000fe20000800000 */
[----:B------:R-:W-:Y:S01]  /*5190*/  IMAD.MOV.U32 R45, RZ, RZ, R127 ;  /* 0x000000ffff2d7224 */ /* 0x000fe200078e007f */
[-C--:B------:R-:W-:Y:S01]  /*51a0*/  ISETP.GE.AND P3, PT, R3, R44.reuse, PT ;  /* 0x0000002c0300720c */ /* 0x080fe20003f66270 */
[----:B------:R-:W-:Y:S01]  /*51b0*/  FMUL R40, R40, UR14 ;  /* 0x0000000e28287c20 */ /* 0x000fe20008400000 */
[-C--:B------:R-:W-:Y:S01]  /*51c0*/  ISETP.GE.AND P4, PT, R4, R44.reuse, PT ;  /* 0x0000002c0400720c */ /* 0x080fe20003f86270 */
[----:B------:R-:W-:Y:S01]  /*51d0*/  FMUL R43, R43, UR14 ;  /* 0x0000000e2b2b7c20 */ /* 0x000fe20008400000 */
[-C--:B------:R-:W-:Y:S01]  /*51e0*/  ISETP.GE.AND P2, PT, R5, R44.reuse, PT ;  /* 0x0000002c0500720c */ /* 0x080fe20003f46270 */
[----:B------:R-:W-:Y:S01]  /*51f0*/  FMUL R93, R112, UR14 ;  /* 0x0000000e705d7c20 */ /* 0x000fe20008400000 */
[----:B------:R-:W-:Y:S01]  /*5200*/  ISETP.GE.AND P1, PT, R6, R44, PT ;  /* 0x0000002c0600720c */ /* 0x000fe20003f26270 */
[----:B------:R-:W-:Y:S01]  /*5210*/  IMAD.MOV.U32 R44, RZ, RZ, R125 ;  /* 0x000000ffff2c7224 */ /* 0x000fe200078e007d */
[----:B------:R-:W-:Y:S01]  /*5220*/  FSEL R85, R85, -INF , P6 ;  /* 0xff80000055557808 */ /* 0x000fe20003000000 */
[----:B------:R-:W-:Y:S01]  /*5230*/  FMUL R92, R113, UR14 ;  /* 0x0000000e715c7c20 */ /* 0x000fe20008400000 */
[-C--:B------:R-:W-:Y:S01]  /*5240*/  ISETP.GE.AND P6, PT, R4, R72.reuse, PT ;  /* 0x000000480400720c */ /* 0x080fe20003fc6270 */
[----:B------:R-:W-:Y:S01]  /*5250*/  FMUL R42, R42, UR14 ;  /* 0x0000000e2a2a7c20 */ /* 0x000fe20008400000 */
[----:B------:R-:W-:Y:S01]  /*5260*/  FSEL R84, R84, -INF , P5 ;  /* 0xff80000054547808 */ /* 0x000fe20002800000 */
[----:B------:R-:W-:Y:S01]  /*5270*/  FMUL R129, R129, UR14 ;  /* 0x0000000e81817c20 */ /* 0x000fe20008400000 */
[-C--:B------:R-:W-:Y:S01]  /*5280*/  ISETP.GT.AND P5, PT, R5, R72.reuse, PT ;  /* 0x000000480500720c */ /* 0x080fe20003fa4270 */
[----:B------:R-:W-:Y:S01]  /*5290*/  FMUL R109, R131, UR14 ;  /* 0x0000000e836d7c20 */ /* 0x000fe20008400000 */
[----:B------:R-:W-:Y:S01]  /*52a0*/  FSEL R83, R83, -INF , P6 ;  /* 0xff80000053537808 */ /* 0x000fe20003000000 */
[----:B------:R-:W-:Y:S01]  /*52b0*/  HMMA.16816.F32 R44, R44, R74, R68 ;  /* 0x0000004a2c2c723c */ /* 0x000fe20000001844 */
[----:B------:R-:W-:Y:S01]  /*52c0*/  ISETP.GE.AND P6, PT, R5, R72, PT ;  /* 0x000000480500720c */ /* 0x000fe20003fc6270 */
[----:B------:R-:W2:Y:S01]  /*52d0*/  LDL R115, [R1+0x24] ;  /* 0x0000240001737983 */ /* 0x000ea20000100800 */
[----:B------:R-:W-:-:S02]  /*52e0*/  FSEL R65, R65, -INF , P5 ;  /* 0xff80000041417808 */ /* 0x000fc40002800000 */
[-C--:B------:R-:W-:Y:S01]  /*52f0*/  ISETP.GT.AND P5, PT, R6, R72.reuse, PT ;  /* 0x000000480600720c */ /* 0x080fe20003fa4270 */
[----:B------:R-:W-:Y:S01]  /*5300*/  VIADD R68, R72, 0x60 ;  /* 0x0000006048447836 */ /* 0x000fe20000000000 */
[----:B------:R-:W-:Y:S01]  /*5310*/  FSEL R66, R66, -INF , P6 ;  /* 0xff80000042427808 */ /* 0x000fe20003000000 */
[----:B------:R-:W2:Y:S01]  /*5320*/  LDL R123, [R1+0x2c] ;  /* 0x00002c00017b7983 */ /* 0x000ea20000100800 */
[----:B------:R-:W-:Y:S01]  /*5330*/  ISETP.GE.AND P6, PT, R6, R72, PT ;  /* 0x000000480600720c */ /* 0x000fe20003fc6270 */
[----:B------:R-:W-:Y:S01]  /*5340*/  VIADD R72, R72, 0x61 ;  /* 0x0000006148487836 */ /* 0x000fe20000000000 */
[----:B------:R-:W-:Y:S01]  /*5350*/  FSEL R81, R81, -INF , P5 ;  /* 0xff80000051517808 */ /* 0x000fe20002800000 */
[----:B------:R-:W2:Y:S01]  /*5360*/  LDL R117, [R1+0x20] ;  /* 0x0000200001757983 */ /* 0x000ea20000100800 */
[----:B------:R-:W-:Y:S01]  /*5370*/  ISETP.GE.AND P5, PT, R4, R87, PT ;  /* 0x000000570400720c */ /* 0x000fe20003fa6270 */
[----:B------:R-:W-:Y:S01]  /*5380*/  FMUL R74, R41, UR14 ;  /* 0x0000000e294a7c20 */ /* 0x000fe20008400000 */
[----:B------:R-:W-:Y:S01]  /*5390*/  FSEL R71, R114, -INF , P4 ;  /* 0xff80000072477808 */ /* 0x000fe20002000000 */
[----:B------:R-:W2:Y:S01]  /*53a0*/  LDL R119, [R1+0x28] ;  /* 0x0000280001777983 */ /* 0x000ea20000100800 */
[----:B------:R-:W-:-:S02]  /*53b0*/  FSEL R94, R94, -INF , P5 ;  /* 0xff8000005e5e7808 */ /* 0x000fc40002800000 */
[C---:B------:R-:W-:Y:S01]  /*53c0*/  ISETP.GE.AND P5, PT, R3.reuse, R72, PT ;  /* 0x000000480300720c */ /* 0x040fe20003fa6270 */
[----:B------:R-:W-:Y:S01]  /*53d0*/  FMUL R69, R128, UR14 ;  /* 0x0000000e80457c20 */ /* 0x000fe20008400000 */
[----:B------:R-:W-:Y:S01]  /*53e0*/  ISETP.GE.AND P4, PT, R3, R68, PT ;  /* 0x000000440300720c */ /* 0x000fe20003f86270 */
[----:B------:R-:W-:Y:S01]  /*53f0*/  FMUL R46, R46, UR14 ;  /* 0x0000000e2e2e7c20 */ /* 0x000fe20008400000 */
[----:B------:R-:W-:Y:S01]  /*5400*/  FSEL R74, R74, -INF , P5 ;  /* 0xff8000004a4a7808 */ /* 0x000fe20002800000 */
[----:B------:R-:W-:Y:S01]  /*5410*/  FMUL R44, R44, UR14 ;  /* 0x0000000e2c2c7c20 */ /* 0x000fe20008400000 */
[----:B------:R-:W-:Y:S01]  /*5420*/  ISETP.GE.AND P5, PT, R4, R72, PT ;  /* 0x000000480400720c */ /* 0x000fe20003fa6270 */
[----:B------:R-:W-:Y:S01]  /*5430*/  FMUL R45, R45, UR14 ;  /* 0x0000000e2d2d7c20 */ /* 0x000fe20008400000 */
[----:B------:R-:W-:Y:S01]  /*5440*/  FSEL R79, R79, -INF , P6 ;  /* 0xff8000004f4f7808 */ /* 0x000fe20003000000 */
[----:B------:R-:W2:Y:S01]  /*5450*/  LDL R111, [R1+0x30] ;  /* 0x00003000016f7983 */ /* 0x000ea20000100800 */
[----:B------:R-:W-:-:S02]  /*5460*/  FSEL R41, R40, -INF , P4 ;  /* 0xff80000028297808 */ /* 0x000fc40002000000 */
[----:B------:R-:W-:Y:S01]  /*5470*/  ISETP.GE.AND P6, PT, R3, R87, PT ;  /* 0x000000570300720c */ /* 0x000fe20003fc6270 */
[----:B------:R-:W2:Y:S01]  /*5480*/  LDL R121, [R1+0x40] ;  /* 0x0000400001797983 */ /* 0x000ea20000100800 */
[-C--:B------:R-:W-:Y:S02]  /*5490*/  ISETP.GE.AND P4, PT, R4, R68.reuse, PT ;  /* 0x000000440400720c */ /* 0x080fe40003f86270 */
[----:B------:R-:W-:Y:S01]  /*54a0*/  FSEL R95, R43, -INF , P5 ;  /* 0xff8000002b5f7808 */ /* 0x000fe20002800000 */
[----:B------:R-:W2:Y:S01]  /*54b0*/  LDL R127, [R1+0x84] ;  /* 0x00008400017f7983 */ /* 0x000ea20000100800 */
[----:B------:R-:W-:Y:S02]  /*54c0*/  ISETP.GE.AND P5, PT, R6, R68, PT ;  /* 0x000000440600720c */ /* 0x000fe40003fa6270 */
[----:B------:R-:W-:Y:S01]  /*54d0*/  FSEL R93, R93, -INF , P3 ;  /* 0xff8000005d5d7808 */ /* 0x000fe20001800000 */
[----:B------:R-:W-:Y:S01]  /*54e0*/  FMUL R106, R47, UR14 ;  /* 0x0000000e2f6a7c20 */ /* 0x000fe20008400000 */
[----:B------:R-:W-:Y:S01]  /*54f0*/  FSEL R92, R92, -INF , P6 ;  /* 0xff8000005c5c7808 */ /* 0x000fe20003000000 */
[----:B------:R-:W2:Y:S01]  /*5500*/  LDL R114, [R1+0x34] ;  /* 0x0000340001727983 */ /* 0x000ea20000100800 */
[----:B------:R-:W-:-:S02]  /*5510*/  FSEL R42, R42, -INF , P4 ;  /* 0xff8000002a2a7808 */ /* 0x000fc40002000000 */
[CC--:B------:R-:W-:Y:S01]  /*5520*/  ISETP.GE.AND P3, PT, R5.reuse, R87.reuse, PT ;  /* 0x000000570500720c */ /* 0x0c0fe20003f66270 */
[----:B------:R-:W2:Y:S01]  /*5530*/  LDL R125, [R1+0x4c] ;  /* 0x00004c00017d7983 */ /* 0x000ea20000100800 */
[----:B------:R-:W-:Y:S01]  /*5540*/  ISETP.GE.AND P6, PT, R6, R87, PT ;  /* 0x000000570600720c */ /* 0x000fe20003fc6270 */
[----:B------:R-:W-:Y:S01]  /*5550*/  FMUL R87, R130, UR14 ;  /* 0x0000000e82577c20 */ /* 0x000fe20008400000 */
[----:B------:R-:W-:Y:S01]  /*5560*/  ISETP.GE.AND P4, PT, R5, R68, PT ;  /* 0x000000440500720c */ /* 0x000fe20003f86270 */
[----:B------:R-:W2:Y:S01]  /*5570*/  LDL R128, [R1+0xbc] ;  /* 0x0000bc0001807983 */ /* 0x000ea20000100800 */
[----:B------:R-:W-:Y:S02]  /*5580*/  FSEL R69, R69, -INF , P2 ;  /* 0xff80000045457808 */ /* 0x000fe40001000000 */
[----:B------:R-:W-:Y:S01]  /*5590*/  ISETP.GE.AND P2, PT, R5, R72, PT ;  /* 0x000000480500720c */ /* 0x000fe20003f46270 */
[----:B------:R-:W2:Y:S01]  /*55a0*/  LDL R130, [R1+0xc0] ;  /* 0x0000c00001827983 */ /* 0x000ea20000100800 */
[----:B------:R-:W-:-:S02]  /*55b0*/  FSEL R108, R46, -INF , P5 ;  /* 0xff8000002e6c7808 */ /* 0x000fc40002800000 */
[----:B------:R-:W-:Y:S01]  /*55c0*/  FMNMX3 R46, R85, R86, R80, !PT ;  /* 0x00000056552e7276 */ /* 0x000fe20007800050 */
[----:B------:R-:W2:Y:S01]  /*55d0*/  LDL R131, [R1+0xc8] ;  /* 0x0000c80001837983 */ /* 0x000ea20000100800 */
[----:B------:R-:W-:Y:S02]  /*55e0*/  FSEL R110, R44, -INF , P4 ;  /* 0xff8000002c6e7808 */ /* 0x000fe40002000000 */
[----:B------:R-:W-:Y:S01]  /*55f0*/  FMNMX3 R40, R83, R84, R73, !PT ;  /* 0x0000005453287276 */ /* 0x000fe20007800049 */
[----:B------:R-:W2:Y:S01]  /*5600*/  LDL R135, [R1+0xd8] ;  /* 0x0000d80001877983 */ /* 0x000ea20000100800 */
[----:B------:R-:W-:Y:S02]  /*5610*/  FSEL R47, R45, -INF , P2 ;  /* 0xff8000002d2f7808 */ /* 0x000fe40001000000 */
[----:B------:R-:W-:Y:S01]  /*5620*/  FMNMX3 R44, R66, R65, R77, !PT ;  /* 0x00000041422c7276 */ /* 0x000fe2000780004d */
[----:B------:R-:W2:Y:S01]  /*5630*/  LDL R133, [R1+0xe0] ;  /* 0x0000e00001857983 */ /* 0x000ea20000100800 */
[----:B------:R-:W-:-:S02]  /*5640*/  FSEL R87, R87, -INF , P1 ;  /* 0xff80000057577808 */ /* 0x000fc40000800000 */
[----:B------:R-:W-:Y:S02]  /*5650*/  FMNMX3 R45, R79, R81, R76, !PT ;  /* 0x000000514f2d7276 */ /* 0x000fe4000780004c */
[----:B------:R-:W-:Y:S02]  /*5660*/  FMNMX3 R46, R46, R82, R93, !PT ;  /* 0x000000522e2e7276 */ /* 0x000fe4000780005d */
[----:B------:R-:W-:Y:S02]  /*5670*/  FMNMX3 R40, R40, R78, R71, !PT ;  /* 0x0000004e28287276 */ /* 0x000fe40007800047 */
[----:B------:R-:W-:Y:S02]  /*5680*/  FSEL R43, R129, -INF , P3 ;  /* 0xff800000812b7808 */ /* 0x000fe40001800000 */
[----:B------:R-:W-:Y:S01]  /*5690*/  FMNMX3 R44, R44, R64, R69, !PT ;  /* 0x000000402c2c7276 */ /* 0x000fe20007800045 */
[----:B------:R-:W2:Y:S01]  /*56a0*/  LDL R129, [R1+0x94] ;  /* 0x0000940001817983 */ /* 0x000ea20000100800 */
[----:B------:R-:W-:-:S02]  /*56b0*/  ISETP.GE.AND P3, PT, R6, R72, PT ;  /* 0x000000480600720c */ /* 0x000fc40003f66270 */
[----:B------:R-:W-:Y:S02]  /*56c0*/  FSEL R109, R109, -INF , P6 ;  /* 0xff8000006d6d7808 */ /* 0x000fe40003000000 */
[----:B------:R-:W-:Y:S02]  /*56d0*/  FMNMX3 R45, R45, R67, R87, !PT ;  /* 0x000000432d2d7276 */ /* 0x000fe40007800057 */
[----:B------:R-:W-:Y:S02]  /*56e0*/  FMNMX3 R46, R46, R92, R41, !PT ;  /* 0x0000005c2e2e7276 */ /* 0x000fe40007800029 */
[----:B------:R-:W-:Y:S02]  /*56f0*/  FMNMX3 R40, R40, R94, R42, !PT ;  /* 0x0000005e28287276 */ /* 0x000fe4000780002a */
[----:B------:R-:W-:Y:S02]  /*5700*/  FMNMX3 R44, R44, R43, R110, !PT ;  /* 0x0000002b2c2c7276 */ /* 0x000fe4000780006e */
[----:B------:R-:W-:-:S02]  /*5710*/  FSEL R106, R106, -INF , P3 ;  /* 0xff8000006a6a7808 */ /* 0x000fc40001800000 */
[----:B------:R-:W-:Y:S02]  /*5720*/  FMNMX3 R45, R45, R109, R108, !PT ;  /* 0x0000006d2d2d7276 */ /* 0x000fe4000780006c */
[----:B------:R-:W-:Y:S02]  /*5730*/  FMNMX R46, R74, R46, !PT ;  /* 0x0000002e4a2e7209 */ /* 0x000fe40007800000 */
[----:B------:R-:W-:Y:S02]  /*5740*/  FMNMX R40, R95, R40, !PT ;  /* 0x000000285f287209 */ /* 0x000fe40007800000 */
[----:B------:R-:W-:Y:S02]  /*5750*/  FMNMX R44, R47, R44, !PT ;  /* 0x0000002c2f2c7209 */ /* 0x000fe40007800000 */
[----:B------:R-:W-:Y:S01]  /*5760*/  FMNMX R45, R106, R45, !PT ;  /* 0x0000002d6a2d7209 */ /* 0x000fe20007800000 */
[----:B------:R-:W0:Y:S04]  /*5770*/  SHFL.BFLY PT, R75, R46, 0x2, 0x1f ;  /* 0x0c401f002e4b7f89 */ /* 0x000e2800000e0000 */
[----:B------:R-:W1:Y:S04]  /*5780*/  SHFL.BFLY PT, R72, R40, 0x2, 0x1f ;  /* 0x0c401f0028487f89 */ /* 0x000e6800000e0000 */
[----:B------:R-:W3:Y:S04]  /*5790*/  SHFL.BFLY PT, R70, R44, 0x2, 0x1f ;  /* 0x0c401f002c467f89 */ /* 0x000ee800000e0000 */
[----:B------:R-:W3:Y:S01]  /*57a0*/  SHFL.BFLY PT, R68, R45, 0x2, 0x1f ;  /* 0x0c401f002d447f89 */ /* 0x000ee200000e0000 */
[----:B0-----:R-:W-:-:S02]  /*57b0*/  FMNMX R46, R46, R75, !PT ;  /* 0x0000004b2e2e7209 */ /* 0x001fc40007800000 */
[----:B-1----:R-:W-:-:S03]  /*57c0*/  FMNMX R40, R40, R72, !PT ;  /* 0x0000004828287209 */ /* 0x002fc60007800000 */
[----:B------:R-:W0:Y:S01]  /*57d0*/  SHFL.BFLY PT, R75, R46, 0x1, 0x1f ;  /* 0x0c201f002e4b7f89 */ /* 0x000e2200000e0000 */
[----:B---3--:R-:W-:-:S03]  /*57e0*/  FMNMX R44, R44, R70, !PT ;  /* 0x000000462c2c7209 */ /* 0x008fc60007800000 */
[----:B------:R-:W1:Y:S01]  /*57f0*/  SHFL.BFLY PT, R72, R40, 0x1, 0x1f ;  /* 0x0c201f0028487f89 */ /* 0x000e6200000e0000 */
[----:B------:R-:W-:-:S03]  /*5800*/  FMNMX R45, R45, R68, !PT ;  /* 0x000000442d2d7209 */ /* 0x000fc60007800000 */
[----:B------:R-:W3:Y:S04]  /*5810*/  SHFL.BFLY PT, R70, R44, 0x1, 0x1f ;  /* 0x0c201f002c467f89 */ /* 0x000ee800000e0000 */
[----:B------:R-:W1:Y:S01]  /*5820*/  SHFL.BFLY PT, R68, R45, 0x1, 0x1f ;  /* 0x0c201f002d447f89 */ /* 0x000e6200000e0000 */
[----:B------:R-:W-:-:S04]  /*5830*/  SHF.R.U32.HI R112, RZ, 0x2, R184 ;  /* 0x00000002ff707819 */ /* 0x000fc800000116b8 */
[----:B------:R-:W-:Y:S02]  /*5840*/  SGXT.U32 R112, R112, 0x3 ;  /* 0x000000037070781a */ /* 0x000fe40000000000 */
[----:B------:R-:W-:Y:S02]  /*5850*/  SHF.R.U32.HI R105, RZ, 0x3, R208 ;  /* 0x00000003ff697819 */ /* 0x000fe400000116d0 */
[C---:B------:R-:W-:Y:S01]  /*5860*/  LOP3.LUT R107, R112.reuse, 0x8, RZ, 0xfc, !PT ;  /* 0x00000008706b7812 */ /* 0x040fe200078efcff */
[----:B------:R-:W2:Y:S01]  /*5870*/  LDL R208, [R1+0x118] ;  /* 0x0001180001d07983 */ /* 0x000ea20000100800 */
[C---:B------:R-:W-:Y:S02]  /*5880*/  LOP3.LUT R113, R112.reuse, 0x10, RZ, 0xfc, !PT ;  /* 0x0000001070717812 */ /* 0x040fe400078efcff */
[----:B------:R-:W-:Y:S02]  /*5890*/  LOP3.LUT R112, R112, 0x18, RZ, 0xfc, !PT ;  /* 0x0000001870707812 */ /* 0x000fe400078efcff */
[----:B------:R-:W-:-:S02]  /*58a0*/  LOP3.LUT R105, R105, 0xc, RZ, 0xc0, !PT ;  /* 0x0000000c69697812 */ /* 0x000fc400078ec0ff */
[----:B------:R-:W-:Y:S02]  /*58b0*/  LEA R107, R107, UR7, 0x4 ;  /* 0x000000076b6b7c11 */ /* 0x000fe4000f8e20ff */
[----:B------:R-:W-:Y:S02]  /*58c0*/  LEA R113, R113, UR7, 0x4 ;  /* 0x0000000771717c11 */ /* 0x000fe4000f8e20ff */
[----:B------:R-:W-:Y:S01]  /*58d0*/  LEA R112, R112, UR7, 0x4 ;  /* 0x0000000770707c11 */ /* 0x000fe2000f8e20ff */
[----:B------:R-:W-:Y:S01]  /*58e0*/  IMAD.IADD R89, R116, 0x1, R105 ;  /* 0x0000000174597824 */ /* 0x000fe200078e0269 */
[----:B0-----:R-:W-:Y:S01]  /*58f0*/  FMNMX R46, R46, R75, !PT ;  /* 0x0000004b2e2e7209 */ /* 0x001fe20007800000 */
[----:B------:R-:W-:Y:S01]  /*5900*/  BAR.SYNC.DEFER_BLOCKING 0x0 ;  /* 0x0000000000007b1d */ /* 0x000fe20000010000 */
[----:B-1----:R-:W-:Y:S01]  /*5910*/  FMNMX R40, R40, R72, !PT ;  /* 0x0000004828287209 */ /* 0x002fe20007800000 */
[C---:B------:R-:W-:Y:S01]  /*5920*/  IMAD.IADD R90, R105.reuse, 0x1, R107 ;  /* 0x00000001695a7824 */ /* 0x040fe200078e026b */
[----:B---3--:R-:W-:Y:S01]  /*5930*/  FMNMX R44, R44, R70, !PT ;  /* 0x000000462c2c7209 */ /* 0x008fe20007800000 */
[----:B------:R-:W-:Y:S01]  /*5940*/  IMAD.IADD R91, R105, 0x1, R113 ;  /* 0x00000001695b7824 */ /* 0x000fe200078e0271 */
[----:B------:R-:W-:Y:S01]  /*5950*/  FMNMX R45, R45, R68, !PT ;  /* 0x000000442d2d7209 */ /* 0x000fe20007800000 */
[----:B------:R-:W-:Y:S01]  /*5960*/  IMAD.IADD R105, R105, 0x1, R112 ;  /* 0x0000000169697824 */ /* 0x000fe200078e0270 */
[----:B------:R-:W-:Y:S04]  /*5970*/  @!P0 STS [R89], R46 ;  /* 0x0000002e59008388 */ /* 0x000fe80000000800 */
[----:B------:R-:W-:Y:S04]  /*5980*/  @!P0 STS [R90], R40 ;  /* 0x000000285a008388 */ /* 0x000fe80000000800 */
[----:B------:R-:W-:Y:S04]  /*5990*/  @!P0 STS [R91], R44 ;  /* 0x0000002c5b008388 */ /* 0x000fe80000000800 */
[----:B------:R-:W-:Y:S01]  /*59a0*/  @!P0 STS [R105], R45 ;  /* 0x0000002d69008388 */ /* 0x000fe20000000800 */
[----:B------:R-:W-:Y:S01]  /*59b0*/  BAR.SYNC.DEFER_BLOCKING 0x0 ;  /* 0x0000000000007b1d */ /* 0x000fe20000010000 */
[----:B------:R-:W-:-:S05]  /*59c0*/  LEA R68, R37, UR7, 0x2 ;  /* 0x0000000725447c11 */ /* 0x000fca000f8e10ff */
[----:B------:R-:W0:Y:S04]  /*59d0*/  LDS R40, [R68] ;  /* 0x0000000044287984 */ /* 0x000e280000000800 */
[----:B0-----:R-:W0:Y:S02]  /*59e0*/  SHFL.BFLY PT, R44, R40, 0x2, 0x1f ;  /* 0x0c401f00282c7f89 */ /* 0x001e2400000e0000 */
[----:B0-----:R-:W-:-:S05]  /*59f0*/  FMNMX R44, R40, R44, !PT ;  /* 0x0000002c282c7209 */ /* 0x001fca0007800000 */
[----:B------:R-:W0:Y:S02]  /*5a00*/  SHFL.BFLY PT, R40, R44, 0x1, 0x1f ;  /* 0x0c201f002c287f89 */ /* 0x000e2400000e0000 */
[----:B0-----:R-:W-:-:S05]  /*5a10*/  FMNMX R40, R44, R40, !PT ;  /* 0x000000282c287209 */ /* 0x001fca0007800000 */
[----:B------:R-:W-:Y:S01]  /*5a20*/  @!P0 STS [R68], R40 ;  /* 0x0000002844008388 */ /* 0x000fe20000000800 */
[----:B------:R-:W-:Y:S06]  /*5a30*/  BAR.SYNC.DEFER_BLOCKING 0x0 ;  /* 0x0000000000007b1d */ /* 0x000fec0000010000 */
[----:B------:R-:W0:Y:S04]  /*5a40*/  LDS R40, [R116] ;  /* 0x0000000074287984 */ /* 0x000e280000000800 */
[----:B------:R-:W1:Y:S01]  /*5a50*/  LDS R45, [R107] ;  /* 0x000000006b2d7984 */ /* 0x000e620000000800 */
[----:B0-----:R-:W-:-:S05]  /*5a60*/  FMNMX R40, R40, R35, !PT ;  /* 0x0000002328287209 */ /* 0x001fca0007800000 */
[--C-:B------:R-:W-:Y:S01]  /*5a70*/  FADD R80, R80, -R40.reuse ;  /* 0x8000002850507221 */ /* 0x100fe20000000000 */
[----:B------:R-:W-:-:S03]  /*5a80*/  FADD R46, R41, -R40 ;  /* 0x80000028292e7221 */ /* 0x000fc60000000000 */
[----:B------:R-:W-:Y:S02]  /*5a90*/  FMUL R72, R80, 1.4426950216293334961 ;  /* 0x3fb8aa3b50487820 */ /* 0x000fe40000400000 */
[----:B------:R-:W0:Y:S01]  /*5aa0*/  LDS R80, [R113] ;  /* 0x0000000071507984 */ /* 0x000e220000000800 */
[----:B-1----:R-:W-:Y:S01]  /*5ab0*/  FMNMX R41, R45, R2, !PT ;  /* 0x000000022d297209 */ /* 0x002fe20007800000 */
[----:B------:R-:W-:-:S04]  /*5ac0*/  FADD R45, R74, -R40 ;  /* 0x800000284a2d7221 */ /* 0x000fc80000000000 */
[----:B------:R-:W-:Y:S01]  /*5ad0*/  FMUL R45, R45, 1.4426950216293334961 ;  /* 0x3fb8aa3b2d2d7820 */ /* 0x000fe20000400000 */
[----:B------:R-:W-:-:S03]  /*5ae0*/  FADD R73, R73, -R41 ;  /* 0x8000002949497221 */ /* 0x000fc60000000000 */
[----:B------:R1:W-:Y:S02]  /*5af0*/  MUFU.EX2 R101, R45 ;  /* 0x0000002d00657308 */ /* 0x0003e40000000800 */
[----:B-1----:R-:W-:Y:S02]  /*5b00*/  FMUL R45, R73, 1.4426950216293334961 ;  /* 0x3fb8aa3b492d7820 */ /* 0x002fe40000400000 */
[----:B------:R-:W1:Y:S01]  /*5b10*/  LDS R73, [R112] ;  /* 0x0000000070497984 */ /* 0x000e620000000800 */
[----:B------:R-:W-:Y:S01]  /*5b20*/  FMUL R46, R46, 1.4426950216293334961 ;  /* 0x3fb8aa3b2e2e7820 */ /* 0x000fe20000400000 */
[----:B------:R-:W-:-:S03]  /*5b30*/  FADD R71, R71, -R41 ;  /* 0x8000002947477221 */ /* 0x000fc60000000000 */
[----:B------:R3:W-:Y:S01]  /*5b40*/  MUFU.EX2 R74, R46 ;  /* 0x0000002e004a7308 */ /* 0x0007e20000000800 */
[--C-:B------:R-:W-:Y:S01]  /*5b50*/  FADD R94, R94, -R41.reuse ;  /* 0x800000295e5e7221 */ /* 0x100fe20000000000 */
[----:B---3--:R-:W-:Y:S01]  /*5b60*/  FMUL R46, R71, 1.4426950216293334961 ;  /* 0x3fb8aa3b472e7820 */ /* 0x008fe20000400000 */
[----:B------:R-:W-:Y:S01]  /*5b70*/  FADD R71, R42, -R41 ;  /* 0x800000292a477221 */ /* 0x000fe20000000000 */
[----:B0-----:R-:W-:Y:S01]  /*5b80*/  FMNMX R42, R80, R36, !PT ;  /* 0x00000024502a7209 */ /* 0x001fe20007800000 */
[----:B------:R-:W-:-:S04]  /*5b90*/  FMUL R94, R94, 1.4426950216293334961 ;  /* 0x3fb8aa3b5e5e7820 */ /* 0x000fc80000400000 */
[----:B------:R-:W-:Y:S01]  /*5ba0*/  FADD R43, R43, -R42 ;  /* 0x8000002a2b2b7221 */ /* 0x000fe20000000000 */
[----:B------:R-:W-:Y:S03]  /*5bb0*/  MUFU.EX2 R98, R94 ;  /* 0x0000005e00627308 */ /* 0x000fe60000000800 */
[----:B------:R-:W-:Y:S01]  /*5bc0*/  FMUL R43, R43, 1.4426950216293334961 ;  /* 0x3fb8aa3b2b2b7820 */ /* 0x000fe20000400000 */
[----:B------:R-:W-:-:S04]  /*5bd0*/  FADD R44, R85, -R40 ;  /* 0x80000028552c7221 */ /* 0x000fc80000000000 */
[----:B------:R1:W-:Y:S01]  /*5be0*/  MUFU.EX2 R94, R43 ;  /* 0x0000002b005e7308 */ /* 0x0003e20000000800 */
[--C-:B------:R-:W-:Y:S01]  /*5bf0*/  FADD R83, R83, -R41.reuse ;  /* 0x8000002953537221 */ /* 0x100fe20000000000 */
[----:B------:R-:W-:Y:S01]  /*5c00*/  FADD R86, R86, -R40 ;  /* 0x8000002856567221 */ /* 0x000fe20000000000 */
[--C-:B------:R-:W-:Y:S01]  /*5c10*/  FADD R66, R66, -R42.reuse ;  /* 0x8000002a42427221 */ /* 0x100fe20000000000 */
[----:B------:R-:W-:Y:S01]  /*5c20*/  FADD R47, R47, -R42 ;  /* 0x8000002a2f2f7221 */ /* 0x000fe20000000000 */
[----:B-1----:R-:W-:Y:S01]  /*5c30*/  FMNMX R43, R73, R38, !PT ;  /* 0x00000026492b7209 */ /* 0x002fe20007800000 */
[----:B------:R-:W-:Y:S01]  /*5c40*/  FADD R92, R92, -R40 ;  /* 0x800000285c5c7221 */ /* 0x000fe20000000000 */
[----:B------:R-:W-:Y:S01]  /*5c50*/  FADD R84, R84, -R41 ;  /* 0x8000002954547221 */ /* 0x000fe20000000000 */
[----:B------:R-:W-:Y:S01]  /*5c60*/  FADD R65, R65, -R42 ;  /* 0x8000002a41417221 */ /* 0x000fe20000000000 */
[----:B------:R-:W-:Y:S01]  /*5c70*/  FMUL R44, R44, 1.4426950216293334961 ;  /* 0x3fb8aa3b2c2c7820 */ /* 0x000fe20000400000 */
[--C-:B------:R-:W-:Y:S01]  /*5c80*/  FADD R79, R79, -R43.reuse ;  /* 0x8000002b4f4f7221 */ /* 0x100fe20000000000 */
[----:B------:R-:W-:Y:S01]  /*5c90*/  FADD R93, R93, -R40 ;  /* 0x800000285d5d7221 */ /* 0x000fe20000000000 */
[----:B------:R-:W-:Y:S01]  /*5ca0*/  FMUL R75, R83, 1.4426950216293334961 ;  /* 0x3fb8aa3b534b7820 */ /* 0x000fe20000400000 */
[--C-:B------:R-:W-:Y:S01]  /*5cb0*/  FADD R81, R81, -R43.reuse ;  /* 0x8000002b51517221 */ /* 0x100fe20000000000 */
[----:B------:R-:W-:Y:S01]  /*5cc0*/  FMUL R86, R86, 1.4426950216293334961 ;  /* 0x3fb8aa3b56567820 */ /* 0x000fe20000400000 */
[----:B------:R-:W-:Y:S01]  /*5cd0*/  FMUL R66, R66, 1.4426950216293334961 ;  /* 0x3fb8aa3b42427820 */ /* 0x000fe20000400000 */
[----:B------:R-:W-:Y:S01]  /*5ce0*/  FMUL R47, R47, 1.4426950216293334961 ;  /* 0x3fb8aa3b2f2f7820 */ /* 0x000fe20000400000 */
[----:B------:R-:W-:Y:S01]  /*5cf0*/  FMUL R92, R92, 1.4426950216293334961 ;  /* 0x3fb8aa3b5c5c7820 */ /* 0x000fe20000400000 */
[----:B------:R-:W-:Y:S01]  /*5d00*/  FMUL R84, R84, 1.4426950216293334961 ;  /* 0x3fb8aa3b54547820 */ /* 0x000fe20000400000 */
[----:B------:R-:W-:Y:S01]  /*5d10*/  FMUL R65, R65, 1.4426950216293334961 ;  /* 0x3fb8aa3b41417820 */ /* 0x000fe20000400000 */
[----:B------:R-:W-:Y:S01]  /*5d20*/  FMUL R73, R79, 1.4426950216293334961 ;  /* 0x3fb8aa3b4f497820 */ /* 0x000fe20000400000 */
[----:B------:R-:W-:Y:S01]  /*5d30*/  FADD R76, R76, -R43 ;  /* 0x8000002b4c4c7221 */ /* 0x000fe20000000000 */
[----:B------:R-:W-:Y:S01]  /*5d40*/  FADD R77, R77, -R42 ;  /* 0x8000002a4d4d7221 */ /* 0x000fe20000000000 */
[----:B------:R-:W-:Y:S01]  /*5d50*/  FMUL R70, R93, 1.4426950216293334961 ;  /* 0x3fb8aa3b5d467820 */ /* 0x000fe20000400000 */
[----:B------:R-:W-:Y:S01]  /*5d60*/  FMUL R81, R81, 1.4426950216293334961 ;  /* 0x3fb8aa3b51517820 */ /* 0x000fe20000400000 */
[----:B------:R-:W-:Y:S01]  /*5d70*/  MUFU.EX2 R44, R44 ;  /* 0x0000002c002c7308 */ /* 0x000fe20000000800 */
[----:B------:R-:W-:Y:S01]  /*5d80*/  FADD R82, R82, -R40 ;  /* 0x8000002852527221 */ /* 0x000fe20000000000 */
[--C-:B------:R-:W-:Y:S01]  /*5d90*/  FADD R95, R95, -R41.reuse ;  /* 0x800000295f5f7221 */ /* 0x100fe20000000000 */
[----:B------:R-:W-:Y:S01]  /*5da0*/  FADD R78, R78, -R41 ;  /* 0x800000294e4e7221 */ /* 0x000fe20000000000 */
[----:B------:R-:W-:Y:S01]  /*5db0*/  FMUL R77, R77, 1.4426950216293334961 ;  /* 0x3fb8aa3b4d4d7820 */ /* 0x000fe20000400000 */
[----:B------:R-:W-:-:S03]  /*5dc0*/  FADD R67, R67, -R43 ;  /* 0x8000002b43437221 */ /* 0x000fc60000000000 */
[----:B------:R-:W0:Y:S01]  /*5dd0*/  MUFU.EX2 R104, R86 ;  /* 0x0000005600687308 */ /* 0x000e220000000800 */
[----:B------:R-:W-:Y:S01]  /*5de0*/  FMUL R82, R82, 1.4426950216293334961 ;  /* 0x3fb8aa3b52527820 */ /* 0x000fe20000400000 */
[----:B------:R-:W-:Y:S01]  /*5df0*/  FMUL R95, R95, 1.4426950216293334961 ;  /* 0x3fb8aa3b5f5f7820 */ /* 0x000fe20000400000 */
[----:B------:R-:W-:-:S05]  /*5e00*/  FADD R69, R69, -R42 ;  /* 0x8000002a45457221 */ /* 0x000fca0000000000 */
[----:B------:R1:W-:Y:S01]  /*5e10*/  MUFU.EX2 R93, R47 ;  /* 0x0000002f005d7308 */ /* 0x0003e20000000800 */
[----:B------:R-:W-:Y:S01]  /*5e20*/  FMUL R78, R78, 1.4426950216293334961 ;  /* 0x3fb8aa3b4e4e7820 */ /* 0x000fe20000400000 */
[----:B------:R-:W-:-:S06]  /*5e30*/  FMUL R67, R67, 1.4426950216293334961 ;  /* 0x3fb8aa3b43437820 */ /* 0x000fcc0000400000 */
[----:B------:R-:W-:Y:S01]  /*5e40*/  MUFU.EX2 R75, R75 ;  /* 0x0000004b004b7308 */ /* 0x000fe20000000800 */
[----:B-1----:R-:W-:Y:S01]  /*5e50*/  FMUL R47, R76, 1.4426950216293334961 ;  /* 0x3fb8aa3b4c2f7820 */ /* 0x002fe20000400000 */
[----:B------:R-:W-:-:S06]  /*5e60*/  FADD R76, R87, -R43 ;  /* 0x8000002b574c7221 */ /* 0x000fcc0000000000 */
[----:B------:R-:W1:Y:S01]  /*5e70*/  MUFU.EX2 R100, R84 ;  /* 0x0000005400647308 */ /* 0x000e620000000800 */
[----:B------:R-:W-:-:S07]  /*5e80*/  FMUL R69, R69, 1.4426950216293334961 ;  /* 0x3fb8aa3b45457820 */ /* 0x000fce0000400000 */
[----:B------:R3:W-:Y:S01]  /*5e90*/  MUFU.EX2 R96, R65 ;  /* 0x0000004100607308 */ /* 0x0007e20000000800 */
[----:B------:R-:W-:-:S07]  /*5ea0*/  FADD R109, R109, -R43 ;  /* 0x8000002b6d6d7221 */ /* 0x000fce0000000000 */
[----:B------:R-:W-:Y:S01]  /*5eb0*/  MUFU.EX2 R102, R92 ;  /* 0x0000005c00667308 */ /* 0x000fe20000000800 */
[----:B---3--:R-:W-:-:S07]  /*5ec0*/  FADD R65, R64, -R42 ;  /* 0x8000002a40417221 */ /* 0x008fce0000000000 */
[----:B------:R-:W3:Y:S01]  /*5ed0*/  MUFU.EX2 R66, R66 ;  /* 0x0000004200427308 */ /* 0x000ee20000000800 */
[----:B------:R-:W-:-:S07]  /*5ee0*/  FMUL R65, R65, 1.4426950216293334961 ;  /* 0x3fb8aa3b41417820 */ /* 0x000fce0000400000 */
[----:B------:R-:W-:Y:S08]  /*5ef0*/  MUFU.EX2 R73, R73 ;  /* 0x0000004900497308 */ /* 0x000ff00000000800 */
[----:B------:R-:W0:Y:S01]  /*5f00*/  MUFU.EX2 R92, R81 ;  /* 0x00000051005c7308 */ /* 0x000e220000000800 */
[----:B------:R-:W-:-:S07]  /*5f10*/  FMUL R76, R76, 1.4426950216293334961 ;  /* 0x3fb8aa3b4c4c7820 */ /* 0x000fce0000400000 */
[----:B------:R-:W0:Y:S01]  /*5f20*/  MUFU.EX2 R72, R72 ;  /* 0x0000004800487308 */ /* 0x000e220000000800 */
[----:B------:R-:W-:-:S07]  /*5f30*/  FADD R110, R110, -R42 ;  /* 0x8000002a6e6e7221 */ /* 0x000fce0000000000 */
[----:B------:R-:W0:Y:S01]  /*5f40*/  MUFU.EX2 R45, R45 ;  /* 0x0000002d002d7308 */ /* 0x000e220000000800 */
[----:B------:R-:W-:-:S07]  /*5f50*/  FADD R108, R108, -R43 ;  /* 0x8000002b6c6c7221 */ /* 0x000fce0000000000 */
[----:B------:R0:W0:Y:S08]  /*5f60*/  MUFU.EX2 R64, R77 ;  /* 0x0000004d00407308 */ /* 0x0000300000000800 */
[----:B------:R-:W0:Y:S01]  /*5f70*/  MUFU.EX2 R47, R47 ;  /* 0x0000002f002f7308 */ /* 0x000e220000000800 */
[----:B------:R-:W-:-:S07]  /*5f80*/  FMUL R71, R71, 1.4426950216293334961 ;  /* 0x3fb8aa3b47477820 */ /* 0x000fce0000400000 */
[----:B------:R-:W0:Y:S08]  /*5f90*/  MUFU.EX2 R103, R82 ;  /* 0x0000005200677308 */ /* 0x000e300000000800 */
[----:B------:R-:W1:Y:S08]  /*5fa0*/  MUFU.EX2 R99, R78 ;  /* 0x0000004e00637308 */ /* 0x000e700000000800 */
[----:B------:R-:W-:Y:S01]  /*5fb0*/  MUFU.EX2 R97, R95 ;  /* 0x0000005f00617308 */ /* 0x000fe20000000800 */
[----:B0-----:R-:W-:-:S07]  /*5fc0*/  FMUL R77, R108, 1.4426950216293334961 ;  /* 0x3fb8aa3b6c4d7820 */ /* 0x001fce0000400000 */
[----:B------:R0:W2:Y:S01]  /*5fd0*/  MUFU.EX2 R95, R65 ;  /* 0x00000041005f7308 */ /* 0x0000a20000000800 */
[----:B------:R-:W-:Y:S01]  /*5fe0*/  FADD R106, R106, -R43 ;  /* 0x8000002b6a6a7221 */ /* 0x000fe20000000000 */
[----:B------:R-:W-:-:S06]  /*5ff0*/  FADD R83, R44, R104 ;  /* 0x000000682c537221 */ /* 0x000fcc0000000000 */
[----:B------:R2:W4:Y:S01]  /*6000*/  MUFU.EX2 R87, R67 ;  /* 0x0000004300577308 */ /* 0x0005220000000800 */
[----:B0-----:R-:W-:Y:S01]  /*6010*/  FMUL R65, R110, 1.4426950216293334961 ;  /* 0x3fb8aa3b6e417820 */ /* 0x001fe20000400000 */
[----:B-1----:R-:W-:-:S06]  /*6020*/  FADD R81, R75, R100 ;  /* 0x000000644b517221 */ /* 0x002fcc0000000000 */
[----:B------:R-:W0:Y:S01]  /*6030*/  MUFU.EX2 R70, R70 ;  /* 0x0000004600467308 */ /* 0x000e220000000800 */
[----:B--2---:R-:W-:Y:S01]  /*6040*/  FMUL R67, R109, 1.4426950216293334961 ;  /* 0x3fb8aa3b6d437820 */ /* 0x004fe20000400000 */
[----:B---3--:R-:W-:-:S06]  /*6050*/  FADD R80, R66, R96 ;  /* 0x0000006042507221 */ /* 0x008fcc0000000000 */
[----:B------:R-:W1:Y:S01]  /*6060*/  MUFU.EX2 R46, R46 ;  /* 0x0000002e002e7308 */ /* 0x000e620000000800 */
[----:B------:R-:W-:-:S07]  /*6070*/  FADD R79, R73, R92 ;  /* 0x0000005c494f7221 */ /* 0x000fce0000000000 */
[----:B------:R-:W2:Y:S01]  /*6080*/  MUFU.EX2 R69, R69 ;  /* 0x0000004500457308 */ /* 0x000ea20000000800 */
[----:B------:R-:W-:Y:S01]  /*6090*/  FMUL R86, R106, 1.4426950216293334961 ;  /* 0x3fb8aa3b6a567820 */ /* 0x000fe20000400000 */
[----:B------:R-:W-:-:S06]  /*60a0*/  FADD R83, R72, R83 ;  /* 0x0000005348537221 */ /* 0x000fcc0000000000 */
[----:B------:R-:W3:Y:S01]  /*60b0*/  MUFU.EX2 R85, R76 ;  /* 0x0000004c00557308 */ /* 0x000ee20000000800 */
[----:B------:R-:W-:Y:S01]  /*60c0*/  FADD R81, R45, R81 ;  /* 0x000000512d517221 */ /* 0x000fe20000000000 */
[----:B------:R-:W-:Y:S01]  /*60d0*/  FADD R80, R64, R80 ;  /* 0x0000005040507221 */ /* 0x000fe20000000000 */
[----:B------:R-:W-:Y:S01]  /*60e0*/  FADD R79, R47, R79 ;  /* 0x0000004f2f4f7221 */ /* 0x000fe20000000000 */
[----:B------:R-:W5:Y:S04]  /*60f0*/  LDL R110, [R1+0x68] ;  /* 0x00006800016e7983 */ /* 0x000f680000100800 */
[----:B------:R-:W0:Y:S01]  /*6100*/  MUFU.EX2 R67, R67 ;  /* 0x0000004300437308 */ /* 0x000e220000000800 */
[----:B------:R-:W-:Y:S01]  /*6110*/  FADD R83, R103, R83 ;  /* 0x0000005367537221 */ /* 0x000fe20000000000 */
[----:B------:R-:W-:-:S06]  /*6120*/  FADD R81, R99, R81 ;  /* 0x0000005163517221 */ /* 0x000fcc0000000000 */
[----:B------:R-:W1:Y:S01]  /*6130*/  MUFU.EX2 R71, R71 ;  /* 0x0000004700477308 */ /* 0x000e620000000800 */
[----:B------:R-:W-:Y:S01]  /*6140*/  FADD R80, R95, R80 ;  /* 0x000000505f507221 */ /* 0x000fe20000000000 */
[----:B----4-:R-:W-:-:S06]  /*6150*/  FADD R79, R87, R79 ;  /* 0x0000004f574f7221 */ /* 0x010fcc0000000000 */
[----:B------:R-:W4:Y:S01]  /*6160*/  MUFU.EX2 R65, R65 ;  /* 0x0000004100417308 */ /* 0x000f220000000800 */
[----:B0-----:R-:W-:-:S07]  /*6170*/  FADD R83, R70, R83 ;  /* 0x0000005346537221 */ /* 0x001fce0000000000 */
[----:B------:R-:W0:Y:S01]  /*6180*/  MUFU.EX2 R77, R77 ;  /* 0x0000004d004d7308 */ /* 0x000e220000000800 */
[----:B-1----:R-:W-:Y:S01]  /*6190*/  FADD R81, R46, R81 ;  /* 0x000000512e517221 */ /* 0x002fe20000000000 */
[----:B--2---:R-:W-:Y:S01]  /*61a0*/  FADD R80, R69, R80 ;  /* 0x0000005045507221 */ /* 0x004fe20000000000 */
[----:B---3--:R-:W-:-:S05]  /*61b0*/  FADD R79, R85, R79 ;  /* 0x0000004f554f7221 */ /* 0x008fca0000000000 */
[----:B------:R-:W1:Y:S01]  /*61c0*/  MUFU.EX2 R86, R86 ;  /* 0x0000005600567308 */ /* 0x000e620000000800 */
[----:B------:R-:W-:Y:S01]  /*61d0*/  FADD R83, R102, R83 ;  /* 0x0000005366537221 */ /* 0x000fe20000000000 */
[----:B------:R-:W-:Y:S01]  /*61e0*/  FADD R81, R98, R81 ;  /* 0x0000005162517221 */ /* 0x000fe20000000000 */
[----:B------:R-:W-:Y:S01]  /*61f0*/  FADD R80, R94, R80 ;  /* 0x000000505e507221 */ /* 0x000fe20000000000 */
[----:B------:R-:W-:Y:S01]  /*6200*/  FADD R79, R67, R79 ;  /* 0x0000004f434f7221 */ /* 0x000fe20000000000 */
[----:B------:R-:W-:Y:S01]  /*6210*/  FADD R83, R74, R83 ;  /* 0x000000534a537221 */ /* 0x000fe20000000000 */
[----:B------:R-:W-:Y:S01]  /*6220*/  FADD R81, R71, R81 ;  /* 0x0000005147517221 */ /* 0x000fe20000000000 */
[----:B----4-:R-:W-:Y:S01]  /*6230*/  FADD R80, R65, R80 ;  /* 0x0000005041507221 */ /* 0x010fe20000000000 */
[----:B0-----:R-:W-:Y:S01]  /*6240*/  FADD R79, R77, R79 ;  /* 0x0000004f4d4f7221 */ /* 0x001fe20000000000 */
[----:B------:R-:W-:Y:S01]  /*6250*/  FADD R83, R101, R83 ;  /* 0x0000005365537221 */ /* 0x000fe20000000000 */
[----:B------:R-:W-:Y:S01]  /*6260*/  FADD R81, R97, R81 ;  /* 0x0000005161517221 */ /* 0x000fe20000000000 */
[----:B------:R-:W-:-:S03]  /*6270*/  FADD R80, R93, R80 ;  /* 0x000000505d507221 */ /* 0x000fc60000000000 */
[----:B------:R-:W0:Y:S01]  /*6280*/  SHFL.BFLY PT, R84, R83, 0x2, 0x1f ;  /* 0x0c401f0053547f89 */ /* 0x000e2200000e0000 */
[----:B-1----:R-:W-:-:S03]  /*6290*/  FADD R79, R86, R79 ;  /* 0x0000004f564f7221 */ /* 0x002fc60000000000 */
[----:B------:R-:W1:Y:S04]  /*62a0*/  SHFL.BFLY PT, R82, R81, 0x2, 0x1f ;  /* 0x0c401f0051527f89 */ /* 0x000e6800000e0000 */
[----:B------:R-:W2:Y:S04]  /*62b0*/  SHFL.BFLY PT, R78, R80, 0x2, 0x1f ;  /* 0x0c401f00504e7f89 */ /* 0x000ea800000e0000 */
[----:B------:R-:W3:Y:S01]  /*62c0*/  SHFL.BFLY PT, R76, R79, 0x2, 0x1f ;  /* 0x0c401f004f4c7f89 */ /* 0x000ee200000e0000 */
[----:B0-----:R-:W-:Y:S01]  /*62d0*/  FADD R84, R83, R84 ;  /* 0x0000005453547221 */ /* 0x001fe20000000000 */
[----:B-1----:R-:W-:Y:S01]  /*62e0*/  FADD R82, R81, R82 ;  /* 0x0000005251527221 */ /* 0x002fe20000000000 */
[----:B--2---:R-:W-:Y:S01]  /*62f0*/  FADD R78, R80, R78 ;  /* 0x0000004e504e7221 */ /* 0x004fe20000000000 */
[----:B---3--:R-:W-:-:S03]  /*6300*/  FADD R76, R79, R76 ;  /* 0x0000004c4f4c7221 */ /* 0x008fc60000000000 */
[----:B------:R-:W0:Y:S04]  /*6310*/  SHFL.BFLY PT, R80, R82, 0x1, 0x1f ;  /* 0x0c201f0052507f89 */ /* 0x000e2800000e0000 */
[----:B------:R-:W1:Y:S04]  /*6320*/  SHFL.BFLY PT, R79, R84, 0x1, 0x1f ;  /* 0x0c201f00544f7f89 */ /* 0x000e6800000e0000 */
[----:B------:R-:W2:Y:S04]  /*6330*/  SHFL.BFLY PT, R81, R78, 0x1, 0x1f ;  /* 0x0c201f004e517f89 */ /* 0x000ea800000e0000 */
[----:B------:R-:W3:Y:S01]  /*6340*/  SHFL.BFLY PT, R83, R76, 0x1, 0x1f ;  /* 0x0c201f004c537f89 */ /* 0x000ee200000e0000 */
[----:B0-----:R-:W-:Y:S01]  /*6350*/  FADD R80, R82, R80 ;  /* 0x0000005052507221 */ /* 0x001fe20000000000 */
[----:B-1----:R-:W-:Y:S01]  /*6360*/  FADD R79, R84, R79 ;  /* 0x0000004f544f7221 */ /* 0x002fe20000000000 */
[----:B------:R-:W-:Y:S01]  /*6370*/  BAR.SYNC.DEFER_BLOCKING 0x0 ;  /* 0x0000000000007b1d */ /* 0x000fe20000010000 */
[----:B--2---:R-:W-:Y:S01]  /*6380*/  FADD R81, R78, R81 ;  /* 0x000000514e517221 */ /* 0x004fe20000000000 */
[----:B---3--:R-:W-:-:S04]  /*6390*/  FADD R83, R76, R83 ;  /* 0x000000534c537221 */ /* 0x008fc80000000000 */
[----:B------:R-:W-:Y:S04]  /*63a0*/  @!P0 STS [R89], R79 ;  /* 0x0000004f59008388 */ /* 0x000fe80000000800 */
[----:B------:R-:W-:Y:S04]  /*63b0*/  @!P0 STS [R90], R80 ;  /* 0x000000505a008388 */ /* 0x000fe80000000800 */
[----:B------:R-:W-:Y:S04]  /*63c0*/  @!P0 STS [R91], R81 ;  /* 0x000000515b008388 */ /* 0x000fe80000000800 */
[----:B------:R-:W-:Y:S01]  /*63d0*/  @!P0 STS [R105], R83 ;  /* 0x0000005369008388 */ /* 0x000fe20000000800 */
[----:B------:R-:W-:Y:S06]  /*63e0*/  BAR.SYNC.DEFER_BLOCKING 0x0 ;  /* 0x0000000000007b1d */ /* 0x000fec0000010000 */
[----:B------:R-:W0:Y:S04]  /*63f0*/  LDS R79, [R68] ;  /* 0x00000000444f7984 */ /* 0x000e280000000800 */
[----:B0-----:R-:W0:Y:S02]  /*6400*/  SHFL.BFLY PT, R76, R79, 0x2, 0x1f ;  /* 0x0c401f004f4c7f89 */ /* 0x001e2400000e0000 */
[----:B0-----:R-:W-:-:S05]  /*6410*/  FADD R79, R79, R76 ;  /* 0x0000004c4f4f7221 */ /* 0x001fca0000000000 */
[----:B------:R-:W0:Y:S01]  /*6420*/  SHFL.BFLY PT, R80, R79, 0x1, 0x1f ;  /* 0x0c201f004f507f89 */ /* 0x000e2200000e0000 */
[----:B------:R-:W-:Y:S01]  /*6430*/  LOP3.LUT R106, R184, 0xf, RZ, 0xc0, !PT ;  /* 0x0000000fb86a7812 */ /* 0x000fe200078ec0ff */
[----:B------:R-:W-:Y:S01]  /*6440*/  IMAD.SHL.U32 R81, R188, 0x10, RZ ;  /* 0x00000010bc517824 */ /* 0x000fe200078e00ff */
[----:B------:R-:W-:Y:S01]  /*6450*/  LOP3.LUT R76, R184, 0x3, RZ, 0xc0, !PT ;  /* 0x00000003b84c7812 */ /* 0x000fe200078ec0ff */
[----:B0-----:R-:W-:-:S05]  /*6460*/  FADD R79, R79, R80 ;  /* 0x000000504f4f7221 */ /* 0x001fca0000000000 */
[----:B------:R0:W-:Y:S01]  /*6470*/  @!P0 STS [R68], R79 ;  /* 0x0000004f44008388 */ /* 0x0001e20000000800 */
[----:B------:R-:W-:Y:S01]  /*6480*/  IMAD R78, R88, 0x8, R106 ;  /* 0x00000008584e7824 */ /* 0x000fe200078e026a */
[----:B------:R-:W-:Y:S01]  /*6490*/  IADD3 R88, P1, PT, R7, UR5, RZ ;  /* 0x0000000507587c10 */ /* 0x000fe2000ff3e0ff */
[----:B------:R-:W-:Y:S01]  /*64a0*/  IMAD R106, R106, 0x8, R76 ;  /* 0x000000086a6a7824 */ /* 0x000fe200078e024c */
[----:B------:R-:W-:Y:S01]  /*64b0*/  LOP3.LUT R81, R81, 0x30, R192, 0x78, !PT ;  /* 0x0000003051517812 */ /* 0x000fe200078e78c0 */
[----:B------:R-:W-:Y:S01]  /*64c0*/  IMAD R76, R188, 0x4, R194 ;  /* 0x00000004bc4c7824 */ /* 0x000fe200078e02c2 */
[----:B------:R-:W-:Y:S01]  /*64d0*/  IADD3 R80, P2, PT, R115, UR5, RZ ;  /* 0x0000000573507c10 */ /* 0x000fe2000ff5e0ff */
[----:B------:R-:W2:Y:S01]  /*64e0*/  LDL R188, [R1+0xd4] ;  /* 0x0000d40001bc7983 */ /* 0x000ea20000100800 */
[----:B------:R-:W-:Y:S01]  /*64f0*/  IADD3.X R89, PT, PT, R34, UR9, RZ, P1, !PT ;  /* 0x0000000922597c10 */ /* 0x000fe20008ffe4ff */
[----:B------:R-:W-:Y:S01]  /*6500*/  BAR.SYNC.DEFER_BLOCKING 0x0 ;  /* 0x0000000000007b1d */ /* 0x000fe20000010000 */
[----:B------:R-:W-:Y:S01]  /*6510*/  IMAD.U32 R76, R76, 0x20, R81 ;  /* 0x000000204c4c7824 */ /* 0x000fe200078e0051 */
[----:B------:R-:W-:-:S02]  /*6520*/  IADD3 R82, P1, PT, R123, UR5, RZ ;  /* 0x000000057b527c10 */ /* 0x000fc4000ff3e0ff */
[----:B------:R-:W-:Y:S02]  /*6530*/  IADD3.X R81, PT, PT, R117, UR9, RZ, P2, !PT ;  /* 0x0000000975517c10 */ /* 0x000fe400097fe4ff */
[----:B------:R-:W3:Y:S04]  /*6540*/  LDL R115, [R1+0x48] ;  /* 0x0000480001737983 */ /* 0x000ee80000100800 */
[----:B------:R-:W4:Y:S01]  /*6550*/  LDL R123, [R1+0x50] ;  /* 0x00005000017b7983 */ /* 0x000f220000100800 */
[----:B------:R-:W-:Y:S02]  /*6560*/  LOP3.LUT R184, R184, 0x10, RZ, 0xc0, !PT ;  /* 0x00000010b8b87812 */ /* 0x000fe400078ec0ff */
[----:B------:R-:W-:Y:S01]  /*6570*/  SHF.R.U32.HI R105, RZ, 0x1, R194 ;  /* 0x00000001ff697819 */ /* 0x000fe200000116c2 */
[----:B------:R-:W2:Y:S04]  /*6580*/  LDL R117, [R1+0x64] ;  /* 0x0000640001757983 */ /* 0x000ea80000100800 */
[----:B------:R-:W2:Y:S04]  /*6590*/  LDL R192, [R1+0xfc] ;  /* 0x0000fc0001c07983 */ /* 0x000ea80000100800 */
[----:B0-----:R0:W2:Y:S01]  /*65a0*/  LDG.E.U8 R68, desc[UR12][R88.64] ;  /* 0x0000000c58447981 */ /* 0x0010a2000c1e1100 */
[----:B------:R-:W-:-:S03]  /*65b0*/  IADD3.X R83, PT, PT, R119, UR9, RZ, P1, !PT ;  /* 0x0000000977537c10 */ /* 0x000fc60008ffe4ff */
[----:B------:R1:W2:Y:S04]  /*65c0*/  LDG.E.U8 R84, desc[UR12][R80.64] ;  /* 0x0000000c50547981 */ /* 0x0002a8000c1e1100 */
[----:B------:R-:W2:Y:S01]  /*65d0*/  LDL R119, [R1+0x6c] ;  /* 0x00006c0001777983 */ /* 0x000ea20000100800 */
[----:B0-----:R-:W-:-:S03]  /*65e0*/  IADD3 R88, P2, PT, R114, UR5, RZ ;  /* 0x0000000572587c10 */ /* 0x001fc6000ff5e0ff */
[----:B------:R-:W2:Y:S01]  /*65f0*/  LDL R114, [R1+0x58] ;  /* 0x0000580001727983 */ /* 0x000ea20000100800 */
[----:B-1----:R-:W-:-:S03]  /*6600*/  IADD3 R80, P1, PT, R118, UR5, RZ ;  /* 0x0000000576507c10 */ /* 0x002fc6000ff3e0ff */
[----:B------:R-:W2:Y:S01]  /*6610*/  LDL R118, [R1+0x60] ;  /* 0x0000600001767983 */ /* 0x000ea20000100800 */
[----:B------:R-:W-:Y:S02]  /*6620*/  IADD3.X R89, PT, PT, R111, UR9, RZ, P2, !PT ;  /* 0x000000096f597c10 */ /* 0x000fe400097fe4ff */
[----:B------:R-:W-:Y:S01]  /*6630*/  IADD3 R90, P2, PT, R126, UR5, RZ ;  /* 0x000000057e5a7c10 */ /* 0x000fe2000ff5e0ff */
[----:B------:R-:W2:Y:S01]  /*6640*/  LDL R111, [R1+0x74] ;  /* 0x00007400016f7983 */ /* 0x000ea20000100800 */
[----:B-----5:R-:W-:Y:S02]  /*6650*/  IADD3.X R81, PT, PT, R120, UR9, RZ, P1, !PT ;  /* 0x0000000978517c10 */ /* 0x020fe40008ffe4ff */
[----:B------:R-:W-:Y:S01]  /*6660*/  IADD3 R108, P1, PT, R125, UR5, RZ ;  /* 0x000000057d6c7c10 */ /* 0x000fe2000ff3e0ff */
[----:B------:R-:W5:Y:S01]  /*6670*/  LDL R126, [R1+0x7c] ;  /* 0x00007c00017e7983 */ /* 0x000f620000100800 */
[----:B------:R-:W-:-:S03]  /*6680*/  IADD3.X R91, PT, PT, R121, UR9, RZ, P2, !PT ;  /* 0x00000009795b7c10 */ /* 0x000fc600097fe4ff */
[----:B------:R-:W5:Y:S04]  /*6690*/  LDL R120, [R1+0x70] ;  /* 0x0000700001787983 */ /* 0x000f680000100800 */
[----:B------:R-:W5:Y:S04]  /*66a0*/  LDG.E.U8 R83, desc[UR12][R82.64] ;  /* 0x0000000c52537981 */ /* 0x000f68000c1e1100 */
[----:B------:R-:W5:Y:S04]  /*66b0*/  LDL R121, [R1+0x78] ;  /* 0x0000780001797983 */ /* 0x000f680000100800 */
[----:B------:R-:W5:Y:S04]  /*66c0*/  LDG.E.U8 R79, desc[UR12][R90.64] ;  /* 0x0000000c5a4f7981 */ /* 0x000f68000c1e1100 */
[----:B------:R0:W5:Y:S04]  /*66d0*/  LDG.E.U8 R82, desc[UR12][R88.64] ;  /* 0x0000000c58527981 */ /* 0x000168000c1e1100 */
[----:B------:R-:W5:Y:S04]  /*66e0*/  LDG.E.U8 R81, desc[UR12][R80.64] ;  /* 0x0000000c50517981 */ /* 0x000f68000c1e1100 */
[----:B------:R-:W5:Y:S01]  /*66f0*/  LDL R125, [R1+0xa4] ;  /* 0x0000a400017d7983 */ /* 0x000f620000100800 */
[----:B0-----:R-:W-:-:S03]  /*6700*/  IADD3 R88, P2, PT, R122, UR5, RZ ;  /* 0x000000057a587c10 */ /* 0x001fc6000ff5e0ff */
[----:B------:R-:W5:Y:S04]  /*6710*/  LDL R122, [R1+0x8c] ;  /* 0x00008c00017a7983 */ /* 0x000f680000100800 */
[----:B------:R-:W5:Y:S01]  /*6720*/  LDL R194, [R1+0x10c] ;  /* 0x00010c0001c27983 */ /* 0x000f620000100800 */
[----:B---3--:R-:W-:-:S03]  /*6730*/  IADD3.X R109, PT, PT, R115, UR9, RZ, P1, !PT ;  /* 0x00000009736d7c10 */ /* 0x008fc60008ffe4ff */
[----:B------:R-:W3:Y:S01]  /*6740*/  LDL R115, [R1+0x80] ;  /* 0x0000800001737983 */ /* 0x000ee20000100800 */
[----:B------:R-:W-:Y:S02]  /*6750*/  IADD3 R90, P1, PT, R124, UR5, RZ ;  /* 0x000000057c5a7c10 */ /* 0x000fe4000ff3e0ff */
[----:B----4-:R-:W-:Y:S01]  /*6760*/  IADD3.X R89, PT, PT, R123, UR9, RZ, P2, !PT ;  /* 0x000000097b597c10 */ /* 0x010fe200097fe4ff */
[----:B------:R0:W4:Y:S04]  /*6770*/  LDG.E.U8 R80, desc[UR12][R108.64] ;  /* 0x0000000c6c507981 */ /* 0x000128000c1e1100 */
[----:B------:R-:W4:Y:S04]  /*6780*/  LDL R123, [R1+0x88] ;  /* 0x00008800017b7983 */ /* 0x000f280000100800 */
[----:B------:R-:W4:Y:S01]  /*6790*/  LDL R124, [R1+0x90] ;  /* 0x00009000017c7983 */ /* 0x000f220000100800 */
[----:B--2---:R-:W-:-:S03]  /*67a0*/  IADD3.X R91, PT, PT, R114, UR9, RZ, P1, !PT ;  /* 0x00000009725b7c10 */ /* 0x004fc60008ffe4ff */
[----:B------:R-:W2:Y:S01]  /*67b0*/  LDL R114, [R1+0x9c] ;  /* 0x00009c0001727983 */ /* 0x000ea20000100800 */
[----:B0-----:R-:W-:-:S03]  /*67c0*/  IADD3 R108, P2, PT, R117, UR5, RZ ;  /* 0x00000005756c7c10 */ /* 0x001fc6000ff5e0ff */
[----:B------:R0:W2:Y:S01]  /*67d0*/  LDG.E.U8 R117, desc[UR12][R88.64] ;  /* 0x0000000c58757981 */ /* 0x0000a2000c1e1100 */
[----:B------:R-:W-:-:S03]  /*67e0*/  IADD3.X R109, PT, PT, R118, UR9, RZ, P2, !PT ;  /* 0x00000009766d7c10 */ /* 0x000fc600097fe4ff */
[----:B------:R1:W2:Y:S01]  /*67f0*/  LDG.E.U8 R118, desc[UR12][R90.64] ;  /* 0x0000000c5a767981 */ /* 0x0002a2000c1e1100 */
[----:B0-----:R-:W-:-:S03]  /*6800*/  IADD3 R88, P1, PT, R119, UR5, RZ ;  /* 0x0000000577587c10 */ /* 0x001fc6000ff3e0ff */
[----:B------:R0:W2:Y:S01]  /*6810*/  LDG.E.U8 R119, desc[UR12][R108.64] ;  /* 0x0000000c6c777981 */ /* 0x0000a2000c1e1100 */
[----:B-1----:R-:W-:Y:S02]  /*6820*/  IADD3 R90, P2, PT, R111, UR5, RZ ;  /* 0x000000056f5a7c10 */ /* 0x002fe4000ff5e0ff */
[----:B------:R-:W-:Y:S01]  /*6830*/  IADD3.X R89, PT, PT, R110, UR9, RZ, P1, !PT ;  /* 0x000000096e597c10 */ /* 0x000fe20008ffe4ff */
[----:B------:R-:W2:Y:S01]  /*6840*/  LDL R111, [R1+0x98] ;  /* 0x00009800016f7983 */ /* 0x000ea20000100800 */
[----:B-----5:R-:W-:-:S03]  /*6850*/  IADD3.X R91, PT, PT, R120, UR9, RZ, P2, !PT ;  /* 0x00000009785b7c10 */ /* 0x020fc600097fe4ff */
[----:B------:R-:W5:Y:S01]  /*6860*/  LDL R110, [R1+0xac] ;  /* 0x0000ac00016e7983 */ /* 0x000f620000100800 */
[----:B0-----:R-:W-:-:S03]  /*6870*/  IADD3 R108, P1, PT, R126, UR5, RZ ;  /* 0x000000057e6c7c10 */ /* 0x001fc6000ff3e0ff */
[----:B------:R-:W5:Y:S01]  /*6880*/  LDL R126, [R1+0xa0] ;  /* 0x0000a000017e7983 */ /* 0x000f620000100800 */
[----:B------:R-:W-:-:S03]  /*6890*/  IADD3.X R109, PT, PT, R121, UR9, RZ, P1, !PT ;  /* 0x00000009796d7c10 */ /* 0x000fc60008ffe4ff */
[----:B------:R0:W5:Y:S04]  /*68a0*/  LDG.E.U8 R120, desc[UR12][R88.64] ;  /* 0x0000000c58787981 */ /* 0x000168000c1e1100 */
[----:B------:R1:W5:Y:S01]  /*68b0*/  LDG.E.U8 R121, desc[UR12][R90.64] ;  /* 0x0000000c5a797981 */ /* 0x000362000c1e1100 */
[----:B0-----:R-:W-:-:S03]  /*68c0*/  IADD3 R88, P2, PT, R127, UR5, RZ ;  /* 0x000000057f587c10 */ /* 0x001fc6000ff5e0ff */
[----:B------:R-:W5:Y:S01]  /*68d0*/  LDL R127, [R1+0xa8] ;  /* 0x0000a800017f7983 */ /* 0x000f620000100800 */
[----:B-1----:R-:W-:-:S03]  /*68e0*/  IADD3 R90, P1, PT, R122, UR5, RZ ;  /* 0x000000057a5a7c10 */ /* 0x002fc6000ff3e0ff */
[----:B------:R0:W5:Y:S01]  /*68f0*/  LDG.E.U8 R122, desc[UR12][R108.64] ;  /* 0x0000000c6c7a7981 */ /* 0x000162000c1e1100 */
[----:B------:R-:W-:-:S03]  /*6900*/  IMAD R105, R184, 0x4, R105 ;  /* 0x00000004b8697824 */ /* 0x000fc600078e0269 */
[----:B------:R-:W5:Y:S01]  /*6910*/  LDL R184, [R1+0xc4] ;  /* 0x0000c40001b87983 */ /* 0x000f620000100800 */
[----:B---3--:R-:W-:-:S03]  /*6920*/  IADD3.X R89, PT, PT, R115, UR9, RZ, P2, !PT ;  /* 0x0000000973597c10 */ /* 0x008fc600097fe4ff */
[----:B------:R-:W3:Y:S01]  /*6930*/  LDL R115, [R1+0xb0] ;  /* 0x0000b00001737983 */ /* 0x000ee20000100800 */
[----:B0-----:R-:W-:-:S03]  /*6940*/  IADD3 R108, P2, PT, R129, UR5, RZ ;  /* 0x00000005816c7c10 */ /* 0x001fc6000ff5e0ff */
[----:B------:R-:W3:Y:S01]  /*6950*/  LDL R129, [R1+0xb8] ;  /* 0x0000b80001817983 */ /* 0x000ee20000100800 */
[----:B----4-:R-:W-:-:S03]  /*6960*/  IADD3.X R91, PT, PT, R123, UR9, RZ, P1, !PT ;  /* 0x000000097b5b7c10 */ /* 0x010fc60008ffe4ff */
[----:B------:R2:W4:Y:S02]  /*6970*/  LDG.E.U8 R123, desc[UR12][R88.64] ;  /* 0x0000000c587b7981 */ /* 0x000524000c1e1100 */
[----:B--2---:R-:W-:Y:S02]  /*6980*/  IADD3 R88, P1, PT, R114, UR5, RZ ;  /* 0x0000000572587c10 */ /* 0x004fe4000ff3e0ff */
[----:B------:R-:W2:Y:S01]  /*6990*/  LDL R114, [R1+0xcc] ;  /* 0x0000cc0001727983 */ /* 0x000ea20000100800 */
[----:B------:R-:W-:-:S03]  /*69a0*/  IADD3.X R109, PT, PT, R124, UR9, RZ, P2, !PT ;  /* 0x000000097c6d7c10 */ /* 0x000fc600097fe4ff */
[----:B------:R0:W4:Y:S02]  /*69b0*/  LDG.E.U8 R124, desc[UR12][R90.64] ;  /* 0x0000000c5a7c7981 */ /* 0x000124000c1e1100 */
[----:B0-----:R-:W-:Y:S02]  /*69c0*/  IADD3 R90, P2, PT, R125, UR5, RZ ;  /* 0x000000057d5a7c10 */ /* 0x001fe4000ff5e0ff */
[----:B------:R5:W4:Y:S01]  /*69d0*/  LDG.E.U8 R125, desc[UR12][R108.64] ;  /* 0x0000000c6c7d7981 */ /* 0x000b22000c1e1100 */
[----:B------:R-:W-:-:S03]  /*69e0*/  IADD3.X R89, PT, PT, R111, UR9, RZ, P1, !PT ;  /* 0x000000096f597c10 */ /* 0x000fc60008ffe4ff */
[----:B------:R-:W4:Y:S01]  /*69f0*/  LDL R111, [R1+0xdc] ;  /* 0x0000dc00016f7983 */ /* 0x000f220000100800 */
[----:B-----5:R-:W-:Y:S02]  /*6a00*/  IADD3 R108, P1, PT, R110, UR5, RZ ;  /* 0x000000056e6c7c10 */ /* 0x020fe4000ff3e0ff */
[----:B------:R-:W-:Y:S01]  /*6a10*/  IADD3.X R91, PT, PT, R126, UR9, RZ, P2, !PT ;  /* 0x000000097e5b7c10 */ /* 0x000fe200097fe4ff */
[----:B------:R-:W5:Y:S04]  /*6a20*/  LDL R110, [R1+0xe4] ;  /* 0x0000e400016e7983 */ /* 0x000f680000100800 */
[----:B------:R0:W4:Y:S02]  /*6a30*/  LDG.E.U8 R126, desc[UR12][R88.64] ;  /* 0x0000000c587e7981 */ /* 0x000124000c1e1100 */
[----:B0-----:R-:W-:-:S02]  /*6a40*/  IADD3 R88, P2, PT, R134, UR5, RZ ;  /* 0x0000000586587c10 */ /* 0x001fc4000ff5e0ff */
[----:B------:R-:W-:Y:S01]  /*6a50*/  IADD3.X R109, PT, PT, R127, UR9, RZ, P1, !PT ;  /* 0x000000097f6d7c10 */ /* 0x000fe20008ffe4ff */
[----:B------:R-:W5:Y:S04]  /*6a60*/  LDL R134, [R1+0xe8] ;  /* 0x0000e80001867983 */ /* 0x000f680000100800 */
[----:B------:R0:W5:Y:S02]  /*6a70*/  LDG.E.U8 R127, desc[UR12][R90.64] ;  /* 0x0000000c5a7f7981 */ /* 0x000164000c1e1100 */
[----:B0-----:R-:W-:Y:S02]  /*6a80*/  IADD3 R90, P1, PT, R128, UR5, RZ ;  /* 0x00000005805a7c10 */ /* 0x001fe4000ff3e0ff */
[----:B------:R0:W5:Y:S01]  /*6a90*/  LDG.E.U8 R128, desc[UR12][R108.64] ;  /* 0x0000000c6c807981 */ /* 0x000162000c1e1100 */
[----:B---3--:R-:W-:-:S03]  /*6aa0*/  IADD3.X R89, PT, PT, R115, UR9, RZ, P2, !PT ;  /* 0x0000000973597c10 */ /* 0x008fc600097fe4ff */
[----:B------:R-:W3:Y:S01]  /*6ab0*/  LDL R115, [R1+0xf0] ;  /* 0x0000f00001737983 */ /* 0x000ee20000100800 */
[----:B------:R-:W-:-:S03]  /*6ac0*/  IADD3.X R91, PT, PT, R129, UR9, RZ, P1, !PT ;  /* 0x00000009815b7c10 */ /* 0x000fc60008ffe4ff */
[----:B------:R2:W3:Y:S01]  /*6ad0*/  LDG.E.U8 R129, desc[UR12][R88.64] ;  /* 0x0000000c58817981 */ /* 0x0004e2000c1e1100 */
[----:B0-----:R-:W-:-:S03]  /*6ae0*/  IADD3 R108, P2, PT, R184, UR5, RZ ;  /* 0x00000005b86c7c10 */ /* 0x001fc6000ff5e0ff */
[----:B------:R-:W3:Y:S01]  /*6af0*/  LDL R184, [R1+0x104] ;  /* 0x0001040001b87983 */ /* 0x000ee20000100800 */
[----:B--2---:R-:W-:-:S03]  /*6b00*/  IADD3 R88, P1, PT, R114, UR5, RZ ;  /* 0x0000000572587c10 */ /* 0x004fc6000ff3e0ff */
[----:B------:R-:W2:Y:S01]  /*6b10*/  LDL R114, [R1+0xf8] ;  /* 0x0000f80001727983 */ /* 0x000ea20000100800 */
[----:B------:R-:W-:-:S03]  /*6b20*/  IADD3.X R109, PT, PT, R130, UR9, RZ, P2, !PT ;  /* 0x00000009826d7c10 */ /* 0x000fc600097fe4ff */
[----:B------:R0:W2:Y:S02]  /*6b30*/  LDG.E.U8 R130, desc[UR12][R90.64] ;  /* 0x0000000c5a827981 */ /* 0x0000a4000c1e1100 */
[----:B0-----:R-:W-:Y:S02]  /*6b40*/  IADD3 R90, P2, PT, R188, UR5, RZ ;  /* 0x00000005bc5a7c10 */ /* 0x001fe4000ff5e0ff */
[----:B------:R-:W2:Y:S01]  /*6b50*/  LDL R188, [R1+0x108] ;  /* 0x0001080001bc7983 */ /* 0x000ea20000100800 */
[----:B------:R-:W-:Y:S02]  /*6b60*/  IADD3.X R89, PT, PT, R131, UR9, RZ, P1, !PT ;  /* 0x0000000983597c10 */ /* 0x000fe40008ffe4ff */
[----:B------:R-:W-:Y:S01]  /*6b70*/  IADD3.X R91, PT, PT, R132, UR9, RZ, P2, !PT ;  /* 0x00000009845b7c10 */ /* 0x000fe200097fe4ff */
[----:B------:R4:W2:Y:S04]  /*6b80*/  LDG.E.U8 R131, desc[UR12][R108.64] ;  /* 0x0000000c6c837981 */ /* 0x0008a8000c1e1100 */
[----:B------:R0:W2:Y:S01]  /*6b90*/  LDG.E.U8 R132, desc[UR12][R88.64] ;  /* 0x0000000c58847981 */ /* 0x0000a2000c1e1100 */
[----:B----4-:R-:W-:-:S02]  /*6ba0*/  IADD3 R108, P1, PT, R111, UR5, RZ ;  /* 0x000000056f6c7c10 */ /* 0x010fc4000ff3e0ff */
[----:B0-----:R-:W-:Y:S02]  /*6bb0*/  IADD3 R88, P2, PT, R206, UR5, RZ ;  /* 0x00000005ce587c10 */ /* 0x001fe4000ff5e0ff */
[----:B------:R-:W4:Y:S01]  /*6bc0*/  LDL R206, [R1+0x124] ;  /* 0x0001240001ce7983 */ /* 0x000f220000100800 */
[----:B------:R-:W-:Y:S02]  /*6bd0*/  IADD3.X R109, PT, PT, R135, UR9, RZ, P1, !PT ;  /* 0x00000009876d7c10 */ /* 0x000fe40008ffe4ff */
[----:B-----5:R-:W-:Y:S02]  /*6be0*/  IADD3 R110, P3, PT, R110, UR5, RZ ;  /* 0x000000056e6e7c10 */ /* 0x020fe4000ff7e0ff */
[----:B------:R-:W-:Y:S02]  /*6bf0*/  IADD3.X R89, PT, PT, R134, UR9, RZ, P2, !PT ;  /* 0x0000000986597c10 */ /* 0x000fe400097fe4ff */
[----:B------:R0:W5:Y:S01]  /*6c00*/  LDG.E.U8 R134, desc[UR12][R108.64] ;  /* 0x0000000c6c867981 */ /* 0x000162000c1e1100 */
[----:B------:R-:W-:-:S03]  /*6c10*/  IADD3.X R111, PT, PT, R133, UR9, RZ, P3, !PT ;  /* 0x00000009856f7c10 */ /* 0x000fc60009ffe4ff */
[----:B------:R1:W5:Y:S04]  /*6c20*/  LDG.E.U8 R133, desc[UR12][R90.64] ;  /* 0x0000000c5a857981 */ /* 0x000368000c1e1100 */
[----:B------:R-:W5:Y:S01]  /*6c30*/  LDG.E.U8 R135, desc[UR12][R110.64] ;  /* 0x0000000c6e877981 */ /* 0x000f62000c1e1100 */
[----:B0-----:R-:W-:-:S03]  /*6c40*/  IADD3 R108, P1, PT, R174, UR5, RZ ;  /* 0x00000005ae6c7c10 */ /* 0x001fc6000ff3e0ff */
[----:B------:R0:W5:Y:S01]  /*6c50*/  LDG.E.U8 R174, desc[UR12][R88.64] ;  /* 0x0000000c58ae7981 */ /* 0x000162000c1e1100 */
[----:B-1----:R-:W-:-:S03]  /*6c60*/  IADD3 R90, P2, PT, R192, UR5, RZ ;  /* 0x00000005c05a7c10 */ /* 0x002fc6000ff5e0ff */
[----:B------:R-:W5:Y:S04]  /*6c70*/  LDL R192, [R1+0x120] ;  /* 0x0001200001c07983 */ /* 0x000f680000100800 */
[----:B0-----:R0:W-:Y:S04]  /*6c80*/  LDS R89, [R112] ;  /* 0x0000000070597984 */ /* 0x0011e80000000800 */
[----:B------:R5:W1:Y:S01]  /*6c90*/  LDS R88, [R113] ;  /* 0x0000000071587984 */ /* 0x000a620000000800 */
[----:B---3--:R-:W-:-:S03]  /*6ca0*/  IADD3.X R109, PT, PT, R115, UR9, RZ, P1, !PT ;  /* 0x00000009736d7c10 */ /* 0x008fc60008ffe4ff */
[----:B------:R-:W3:Y:S01]  /*6cb0*/  LDL R115, [R1+0x110] ;  /* 0x0001100001737983 */ /* 0x000ee20000100800 */
[----:B------:R-:W-:-:S03]  /*6cc0*/  IADD3 R110, P1, PT, R184, UR5, RZ ;  /* 0x00000005b86e7c10 */ /* 0x000fc6000ff3e0ff */
[----:B------:R0:W3:Y:S01]  /*6cd0*/  LDG.E.U8 R184, desc[UR12][R108.64] ;  /* 0x0000000c6cb87981 */ /* 0x0000e2000c1e1100 */
[----:B------:R-:W-:-:S03]  /*6ce0*/  IADD3.X R111, PT, PT, R210, UR9, RZ, P1, !PT ;  /* 0x00000009d26f7c10 */ /* 0x000fc60008ffe4ff */
[----:B------:R-:W3:Y:S01]  /*6cf0*/  LDL R210, [R1+0x13c] ;  /* 0x00013c0001d27983 */ /* 0x000ee20000100800 */
[----:B--2---:R-:W-:-:S03]  /*6d00*/  IADD3.X R91, PT, PT, R114, UR9, RZ, P2, !PT ;  /* 0x00000009725b7c10 */ /* 0x004fc600097fe4ff */
[----:B------:R-:W2:Y:S01]  /*6d10*/  LDL R114, [R1+0x12c] ;  /* 0x00012c0001727983 */ /* 0x000ea20000100800 */
[----:B0-----:R-:W-:-:S03]  /*6d20*/  IADD3 R108, P2, PT, R194, UR5, RZ ;  /* 0x00000005c26c7c10 */ /* 0x001fc6000ff5e0ff */
[----:B------:R-:W2:Y:S01]  /*6d30*/  LDL R194, [R1+0x128] ;  /* 0x0001280001c27983 */ /* 0x000ea20000100800 */
[----:B------:R-:W-:-:S03]  /*6d40*/  FADD R112, -R42, R36 ;  /* 0x000000242a707221 */ /* 0x000fc60000000100 */
[----:B------:R0:W2:Y:S01]  /*6d50*/  LDG.E.U8 R36, desc[UR12][R90.64] ;  /* 0x0000000c5a247981 */ /* 0x0000a2000c1e1100 */
[----:B------:R-:W-:-:S03]  /*6d60*/  IADD3.X R109, PT, PT, R188, UR9, RZ, P2, !PT ;  /* 0x00000009bc6d7c10 */ /* 0x000fc600097fe4ff */
[----:B------:R-:W2:Y:S01]  /*6d70*/  LDG.E.U8 R188, desc[UR12][R110.64] ;  /* 0x0000000c6ebc7981 */ /* 0x000ea2000c1e1100 */
[----:B0-----:R-:W-:-:S03]  /*6d80*/  FADD R91, -R43, R38 ;  /* 0x000000262b5b7221 */ /* 0x001fc60000000100 */
[----:B------:R0:W2:Y:S02]  /*6d90*/  LDG.E.U8 R38, desc[UR12][R108.64] ;  /* 0x0000000c6c267981 */ /* 0x0000a4000c1e1100 */
[----:B0-----:R-:W-:Y:S02]  /*6da0*/  IADD3 R108, P1, PT, R214, UR5, RZ ;  /* 0x00000005d66c7c10 */ /* 0x001fe4000ff3e0ff */
[----:B------:R-:W2:Y:S01]  /*6db0*/  LDL R214, [R1+0x14c] ;  /* 0x00014c0001d67983 */ /* 0x000ea20000100800 */
[----:B------:R-:W-:Y:S01]  /*6dc0*/  IADD3 R110, P2, PT, R216, UR5, RZ ;  /* 0x00000005d86e7c10 */ /* 0x000fe2000ff5e0ff */
[----:B------:R-:W-:Y:S02]  /*6dd0*/  FMUL R90, R112, 1.4426950216293334961 ;  /* 0x3fb8aa3b705a7820 */ /* 0x000fe40000400000 */
[----:B------:R-:W2:Y:S01]  /*6de0*/  LDL R216, [R1+0x148] ;  /* 0x0001480001d87983 */ /* 0x000ea20000100800 */
[----:B----4-:R-:W-:-:S03]  /*6df0*/  IADD3 R112, P3, PT, R206, UR5, RZ ;  /* 0x00000005ce707c10 */ /* 0x010fc6000ff7e0ff */
[----:B------:R-:W4:Y:S01]  /*6e00*/  LDL R206, [R1+0x150] ;  /* 0x0001500001ce7983 */ /* 0x000f220000100800 */
[----:B------:R-:W-:Y:S01]  /*6e10*/  FMUL R91, R91, 1.4426950216293334961 ;  /* 0x3fb8aa3b5b5b7820 */ /* 0x000fe20000400000 */
[----:B------:R-:W-:Y:S01]  /*6e20*/  MUFU.EX2 R90, R90 ;  /* 0x0000005a005a7308 */ /* 0x000fe20000000800 */
[----:B------:R-:W-:Y:S02]  /*6e30*/  IADD3.X R111, PT, PT, R208, UR9, RZ, P2, !PT ;  /* 0x00000009d06f7c10 */ /* 0x000fe400097fe4ff */
[----:B------:R-:W4:Y:S05]  /*6e40*/  LDL R208, [R1+0x158] ;  /* 0x0001580001d07983 */ /* 0x000f2a0000100800 */
[----:B------:R-:W1:Y:S01]  /*6e50*/  MUFU.EX2 R91, R91 ;  /* 0x0000005b005b7308 */ /* 0x000e620000000800 */
[----:B-----5:R-:W-:-:S05]  /*6e60*/  IADD3.X R113, PT, PT, R192, UR9, RZ, P3, !PT ;  /* 0x00000009c0717c10 */ /* 0x020fca0009ffe4ff */
[----:B------:R-:W5:Y:S01]  /*6e70*/  LDG.E.U8 R112, desc[UR12][R112.64] ;  /* 0x0000000c70707981 */ /* 0x000f62000c1e1100 */
[----:B-1----:R-:W-:Y:S01]  /*6e80*/  FFMA2 R136, R136.F32x2.HI_LO, R90.F32x2.HI_LO, R88.F32x2.HI_LO ;  /* 0x0000005a88887249 */ /* 0x002fe20000000058 */
[----:B---3--:R-:W-:-:S05]  /*6e90*/  IADD3.X R109, PT, PT, R115, UR9, RZ, P1, !PT ;  /* 0x00000009736d7c10 */ /* 0x008fca0008ffe4ff */
[----:B------:R0:W3:Y:S01]  /*6ea0*/  LDG.E.U8 R192, desc[UR12][R108.64] ;  /* 0x0000000c6cc07981 */ /* 0x0000e2000c1e1100 */
[----:B--2---:R-:W-:-:S04]  /*6eb0*/  IADD3 R114, P1, PT, R114, UR5, RZ ;  /* 0x0000000572727c10 */ /* 0x004fc8000ff3e0ff */
[----:B------:R-:W-:Y:S02]  /*6ec0*/  IADD3.X R115, PT, PT, R194, UR9, RZ, P1, !PT ;  /* 0x00000009c2737c10 */ /* 0x000fe40008ffe4ff */
[----:B0-----:R-:W-:Y:S01]  /*6ed0*/  IADD3 R108, P1, PT, R222, UR5, RZ ;  /* 0x00000005de6c7c10 */ /* 0x001fe2000ff3e0ff */
[----:B------:R0:W2:Y:S04]  /*6ee0*/  LDG.E.U8 R194, desc[UR12][R110.64] ;  /* 0x0000000c6ec27981 */ /* 0x0000a8000c1e1100 */
[----:B------:R-:W2:Y:S01]  /*6ef0*/  LDL R222, [R1+0x164] ;  /* 0x0001640001de7983 */ /* 0x000ea20000100800 */
[----:B------:R-:W-:-:S03]  /*6f00*/  IADD3.X R109, PT, PT, R228, UR9, RZ, P1, !PT ;  /* 0x00000009e46d7c10 */ /* 0x000fc60008ffe4ff */
[----:B------:R-:W3:Y:S01]  /*6f10*/  LDG.E.U8 R114, desc[UR12][R114.64] ;  /* 0x0000000c72727981 */ /* 0x000ee2000c1e1100 */
[----:B0-----:R-:W-:-:S03]  /*6f20*/  IADD3 R110, P2, PT, R210, UR5, RZ ;  /* 0x00000005d26e7c10 */ /* 0x001fc6000ff5e0ff */
[----:B------:R-:W3:Y:S01]  /*6f30*/  LDL R210, [R1+0x160] ;  /* 0x0001600001d27983 */ /* 0x000ee20000100800 */
[----:B------:R-:W-:-:S03]  /*6f40*/  IADD3 R88, P1, PT, R224, UR5, RZ ;  /* 0x00000005e0587c10 */ /* 0x000fc6000ff3e0ff */
[----:B------:R-:W5:Y:S01]  /*6f50*/  LDL R224, [R1+0x16c] ;  /* 0x00016c0001e07983 */ /* 0x000f620000100800 */
[----:B------:R-:W-:-:S03]  /*6f60*/  IADD3.X R111, PT, PT, R212, UR9, RZ, P2, !PT ;  /* 0x00000009d46f7c10 */ /* 0x000fc600097fe4ff */
[----:B------:R-:W5:Y:S01]  /*6f70*/  LDL R212, [R1+0x168] ;  /* 0x0001680001d47983 */ /* 0x000f620000100800 */
[----:B------:R-:W-:-:S03]  /*6f80*/  IADD3.X R89, PT, PT, R226, UR9, RZ, P1, !PT ;  /* 0x00000009e2597c10 */ /* 0x000fc60008ffe4ff */
[----:B------:R0:W5:Y:S04]  /*6f90*/  LDG.E.U8 R113, desc[UR12][R108.64] ;  /* 0x0000000c6c717981 */ /* 0x000168000c1e1100 */
[----:B------:R-:W5:Y:S04]  /*6fa0*/  LDL R226, [R1+0x17c] ;  /* 0x00017c0001e27983 */ /* 0x000f680000100800 */
[----:B------:R-:W5:Y:S01]  /*6fb0*/  LDG.E.U8 R110, desc[UR12][R110.64] ;  /* 0x0000000c6e6e7981 */ /* 0x000f62000c1e1100 */
[----:B0-----:R-:W-:-:S03]  /*6fc0*/  IADD3 R108, P1, PT, R214, UR5, RZ ;  /* 0x00000005d66c7c10 */ /* 0x001fc6000ff3e0ff */
[----:B------:R-:W5:Y:S01]  /*6fd0*/  LDL R214, [R1+0x170] ;  /* 0x0001700001d67983 */ /* 0x000f620000100800 */
[----:B------:R-:W-:-:S03]  /*6fe0*/  IADD3.X R109, PT, PT, R216, UR9, RZ, P1, !PT ;  /* 0x00000009d86d7c10 */ /* 0x000fc60008ffe4ff */
[----:B------:R-:W5:Y:S04]  /*6ff0*/  LDL R216, [R1+0x178] ;  /* 0x0001780001d87983 */ /* 0x000f680000100800 */
[----:B------:R0:W5:Y:S04]  /*7000*/  LDG.E.U8 R111, desc[UR12][R88.64] ;  /* 0x0000000c586f7981 */ /* 0x000168000c1e1100 */
[----:B------:R-:W5:Y:S04]  /*7010*/  LDG.E.U8 R115, desc[UR12][R108.64] ;  /* 0x0000000c6c737981 */ /* 0x000f68000c1e1100 */
[----:B------:R-:W5:Y:S01]  /*7020*/  LDL R228, [R1+0x194] ;  /* 0x0001940001e47983 */ /* 0x000f620000100800 */
[----:B0-----:R-:W-:-:S03]  /*7030*/  IADD3 R88, P2, PT, R220, UR5, RZ ;  /* 0x00000005dc587c10 */ /* 0x001fc6000ff5e0ff */
[----:B------:R-:W5:Y:S01]  /*7040*/  LDL R220, [R1+0x18c] ;  /* 0x00018c0001dc7983 */ /* 0x000f620000100800 */
[----:B----4-:R-:W-:-:S03]  /*7050*/  IADD3.X R89, PT, PT, R206, UR9, RZ, P2, !PT ;  /* 0x00000009ce597c10 */ /* 0x010fc600097fe4ff */
[----:B------:R-:W4:Y:S04]  /*7060*/  LDL R108, [R1+0x188] ;  /* 0x00018800016c7983 */ /* 0x000f280000100800 */
[----:B------:R0:W4:Y:S04]  /*7070*/  LDG.E.U8 R206, desc[UR12][R88.64] ;  /* 0x0000000c58ce7981 */ /* 0x000128000c1e1100 */
[----:B------:R-:W4:Y:S01]  /*7080*/  LDL R109, [R1+0x198] ;  /* 0x00019800016d7983 */ /* 0x000f220000100800 */
[----:B0-----:R-:W-:-:S03]  /*7090*/  IADD3 R88, P1, PT, R218, UR5, RZ ;  /* 0x00000005da587c10 */ /* 0x001fc6000ff3e0ff */
[----:B------:R-:W4:Y:S01]  /*70a0*/  LDL R218, [R1+0x180] ;  /* 0x0001800001da7983 */ /* 0x000f220000100800 */
[----:B------:R-:W-:-:S05]  /*70b0*/  IADD3.X R89, PT, PT, R208, UR9, RZ, P1, !PT ;  /* 0x00000009d0597c10 */ /* 0x000fca0008ffe4ff */
[----:B------:R2:W4:Y:S02]  /*70c0*/  LDG.E.U8 R208, desc[UR12][R88.64] ;  /* 0x0000000c58d07981 */ /* 0x000524000c1e1100 */
[----:B--2---:R-:W-:Y:S02]  /*70d0*/  IADD3 R88, P1, PT, R222, UR5, RZ ;  /* 0x00000005de587c10 */ /* 0x004fe4000ff3e0ff */
[----:B------:R-:W2:Y:S02]  /*70e0*/  LDL R222, [R1+0x190] ;  /* 0x0001900001de7983 */ /* 0x000ea40000100800 */
[----:B---3--:R-:W-:-:S05]  /*70f0*/  IADD3.X R89, PT, PT, R210, UR9, RZ, P1, !PT ;  /* 0x00000009d2597c10 */ /* 0x008fca0008ffe4ff */
[----:B------:R5:W3:Y:S02]  /*7100*/  LDG.E.U8 R210, desc[UR12][R88.64] ;  /* 0x0000000c58d27981 */ /* 0x000ae4000c1e1100 */
[----:B-----5:R-:W-:Y:S02]  /*7110*/  IADD3 R88, P1, PT, R224, UR5, RZ ;  /* 0x00000005e0587c10 */ /* 0x020fe4000ff3e0ff */
[----:B------:R-:W5:Y:S02]  /*7120*/  LDL R224, [R1+0x19c] ;  /* 0x00019c0001e07983 */ /* 0x000f640000100800 */
[----:B------:R-:W-:-:S05]  /*7130*/  IADD3.X R89, PT, PT, R212, UR9, RZ, P1, !PT ;  /* 0x00000009d4597c10 */ /* 0x000fca0008ffe4ff */
[----:B------:R0:W3:Y:S02]  /*7140*/  LDG.E.U8 R212, desc[UR12][R88.64] ;  /* 0x0000000c58d47981 */ /* 0x0000e4000c1e1100 */
[----:B0-----:R-:W-:Y:S02]  /*7150*/  IADD3 R88, P1, PT, R230, UR5, RZ ;  /* 0x00000005e6587c10 */ /* 0x001fe4000ff3e0ff */
[----:B------:R-:W3:Y:S02]  /*7160*/  LDL R230, [R1+0x1a4] ;  /* 0x0001a40001e67983 */ /* 0x000ee40000100800 */
        /* <DEDUP_REMOVED lines=8> */
[----:B----4-:R-:W-:-:S05]  /*71f0*/  IADD3.X R89, PT, PT, R218, UR9, RZ, P1, !PT ;  /* 0x00000009da597c10 */ /* 0x010fca0008ffe4ff */
[----:B------:R0:W4:Y:S02]  /*7200*/  LDG.E.U8 R218, desc[UR12][R88.64] ;  /* 0x0000000c58da7981 */ /* 0x000124000c1e1100 */
[----:B0-----:R-:W-:-:S04]  /*7210*/  IADD3 R88, P1, PT, R220, UR5, RZ ;  /* 0x00000005dc587c10 */ /* 0x001fc8000ff3e0ff */
[----:B------:R-:W-:Y:S02]  /*7220*/  IADD3.X R89, PT, PT, R108, UR9, RZ, P1, !PT ;  /* 0x000000096c597c10 */ /* 0x000fe40008ffe4ff */
[----:B------:R-:W4:Y:S04]  /*7230*/  LDL R108, [R1+0x1ac] ;  /* 0x0001ac00016c7983 */ /* 0x000f280000100800 */
[----:B------:R0:W4:Y:S02]  /*7240*/  LDG.E.U8 R220, desc[UR12][R88.64] ;  /* 0x0000000c58dc7981 */ /* 0x000124000c1e1100 */
[----:B0-----:R-:W-:Y:S02]  /*7250*/  IADD3 R88, P1, PT, R228, UR5, RZ ;  /* 0x00000005e4587c10 */ /* 0x001fe4000ff3e0ff */
[----:B------:R-:W4:Y:S02]  /*7260*/  LDL R228, [R1+0x1a8] ;  /* 0x0001a80001e47983 */ /* 0x000f240000100800 */
[----:B--2---:R-:W-:-:S05]  /*7270*/  IADD3.X R89, PT, PT, R222, UR9, RZ, P1, !PT ;  /* 0x00000009de597c10 */ /* 0x004fca0008ffe4ff */
[----:B------:R5:W2:Y:S02]  /*7280*/  LDG.E.U8 R222, desc[UR12][R88.64] ;  /* 0x0000000c58de7981 */ /* 0x000aa4000c1e1100 */
[----:B-----5:R-:W-:-:S04]  /*7290*/  IADD3 R88, P1, PT, R224, UR5, RZ ;  /* 0x00000005e0587c10 */ /* 0x020fc8000ff3e0ff */
[----:B------:R-:W-:Y:S02]  /*72a0*/  IADD3.X R89, PT, PT, R109, UR9, RZ, P1, !PT ;  /* 0x000000096d597c10 */ /* 0x000fe40008ffe4ff */
[----:B------:R-:W5:Y:S04]  /*72b0*/  LDL R109, [R1+0x1b4] ;  /* 0x0001b400016d7983 */ /* 0x000f680000100800 */
[----:B------:R3:W2:Y:S02]  /*72c0*/  LDG.E.U8 R224, desc[UR12][R88.64] ;  /* 0x0000000c58e07981 */ /* 0x0006a4000c1e1100 */
[----:B---3--:R-:W-:Y:S02]  /*72d0*/  IADD3 R88, P1, PT, R230, UR5, RZ ;  /* 0x00000005e6587c10 */ /* 0x008fe4000ff3e0ff */
[----:B------:R-:W3:Y:S02]  /*72e0*/  LDL R230, [R1+0x1b0] ;  /* 0x0001b00001e67983 */ /* 0x000ee40000100800 */
[----:B------:R-:W-:-:S05]  /*72f0*/  IADD3.X R89, PT, PT, R226, UR9, RZ, P1, !PT ;  /* 0x00000009e2597c10 */ /* 0x000fca0008ffe4ff */
[----:B------:R4:W2:Y:S02]  /*7300*/  LDG.E.U8 R226, desc[UR12][R88.64] ;  /* 0x0000000c58e27981 */ /* 0x0008a4000c1e1100 */
[----:B----4-:R-:W-:Y:S02]  /*7310*/  IADD3 R88, P1, PT, R108, UR5, RZ ;  /* 0x000000056c587c10 */ /* 0x010fe4000ff3e0ff */
[----:B------:R-:W4:Y:S02]  /*7320*/  LDL R108, [R1+0x1c8] ;  /* 0x0001c800016c7983 */ /* 0x000f240000100800 */
[----:B------:R-:W-:-:S05]  /*7330*/  IADD3.X R89, PT, PT, R228, UR9, RZ, P1, !PT ;  /* 0x00000009e4597c10 */ /* 0x000fca0008ffe4ff */
[----:B------:R5:W2:Y:S02]  /*7340*/  LDG.E.U8 R228, desc[UR12][R88.64] ;  /* 0x0000000c58e47981 */ /* 0x000aa4000c1e1100 */
[----:B-----5:R-:W-:Y:S02]  /*7350*/  IADD3 R88, P1, PT, R109, UR5, RZ ;  /* 0x000000056d587c10 */ /* 0x020fe4000ff3e0ff */
[----:B------:R-:W5:Y:S02]  /*7360*/  LDL R109, [R1+0x1d8] ;  /* 0x0001d800016d7983 */ /* 0x000f640000100800 */
[----:B---3--:R-:W-:-:S05]  /*7370*/  IADD3.X R89, PT, PT, R230, UR9, RZ, P1, !PT ;  /* 0x00000009e6597c10 */ /* 0x008fca0008ffe4ff */
[----:B------:R0:W3:Y:S02]  /*7380*/  LDG.E.U8 R230, desc[UR12][R88.64] ;  /* 0x0000000c58e67981 */ /* 0x0000e4000c1e1100 */
[----:B0-----:R-:W-:Y:S02]  /*7390*/  IADD3 R88, P1, PT, R248, UR5, RZ ;  /* 0x00000005f8587c10 */ /* 0x001fe4000ff3e0ff */
[----:B------:R-:W2:Y:S02]  /*73a0*/  LDL R248, [R1+0x1f0] ;  /* 0x0001f00001f87983 */ /* 0x000ea40000100800 */
[----:B------:R-:W-:-:S05]  /*73b0*/  IADD3.X R89, PT, PT, R232, UR9, RZ, P1, !PT ;  /* 0x00000009e8597c10 */ /* 0x000fca0008ffe4ff */
[----:B------:R0:W2:Y:S02]  /*73c0*/  LDG.E.U8 R232, desc[UR12][R88.64] ;  /* 0x0000000c58e87981 */ /* 0x0000a4000c1e1100 */
[----:B0-----:R-:W-:Y:S02]  /*73d0*/  IADD3 R88, P1, PT, R246, UR5, RZ ;  /* 0x00000005f6587c10 */ /* 0x001fe4000ff3e0ff */
[----:B------:R-:W2:Y:S02]  /*73e0*/  LDL R246, [R1+0x1e8] ;  /* 0x0001e80001f67983 */ /* 0x000ea40000100800 */
[----:B------:R-:W-:-:S05]  /*73f0*/  IADD3.X R89, PT, PT, R234, UR9, RZ, P1, !PT ;  /* 0x00000009ea597c10 */ /* 0x000fca0008ffe4ff */
[----:B------:R0:W2:Y:S02]  /*7400*/  LDG.E.U8 R234, desc[UR12][R88.64] ;  /* 0x0000000c58ea7981 */ /* 0x0000a4000c1e1100 */
[----:B0-----:R-:W-:-:S04]  /*7410*/  IADD3 R88, P1, PT, R236, UR5, RZ ;  /* 0x00000005ec587c10 */ /* 0x001fc8000ff3e0ff */
[----:B----4-:R-:W-:Y:S02]  /*7420*/  IADD3.X R89, PT, PT, R108, UR9, RZ, P1, !PT ;  /* 0x000000096c597c10 */ /* 0x010fe40008ffe4ff */
[----:B------:R-:W0:Y:S03]  /*7430*/  LDC R108, c[0x0][0x3d8] ;  /* 0x0000f600ff6c7b82 */ /* 0x000e260000000800 */
[----:B------:R1:W4:Y:S02]  /*7440*/  LDG.E.U8 R236, desc[UR12][R88.64] ;  /* 0x0000000c58ec7981 */ /* 0x000324000c1e1100 */
[----:B-1----:R-:W-:-:S04]  /*7450*/  IADD3 R88, P1, PT, R242, UR5, RZ ;  /* 0x00000005f2587c10 */ /* 0x002fc8000ff3e0ff */
[----:B------:R-:W-:-:S05]  /*7460*/  IADD3.X R89, PT, PT, R238, UR9, RZ, P1, !PT ;  /* 0x00000009ee597c10 */ /* 0x000fca0008ffe4ff */
[----:B------:R1:W2:Y:S02]  /*7470*/  LDG.E.U8 R238, desc[UR12][R88.64] ;  /* 0x0000000c58ee7981 */ /* 0x0002a4000c1e1100 */
[----:B-1----:R-:W-:-:S04]  /*7480*/  IADD3 R88, P1, PT, R240, UR5, RZ ;  /* 0x00000005f0587c10 */ /* 0x002fc8000ff3e0ff */
[----:B-----5:R-:W-:Y:S01]  /*7490*/  IADD3.X R89, PT, PT, R109, UR9, RZ, P1, !PT ;  /* 0x000000096d597c10 */ /* 0x020fe20008ffe4ff */
[----:B0-----:R-:W-:-:S04]  /*74a0*/  IMAD.SHL.U32 R109, R108, 0x2, RZ ;  /* 0x000000026c6d7824 */ /* 0x001fc800078e00ff */
[----:B------:R0:W5:Y:S02]  /*74b0*/  LDG.E.U8 R240, desc[UR12][R88.64] ;  /* 0x0000000c58f07981 */ /* 0x000164000c1e1100 */
[----:B0-----:R-:W-:-:S04]  /*74c0*/  IADD3 R88, P1, PT, R7, R108, RZ ;  /* 0x0000006c07587210 */ /* 0x001fc80007f3e0ff */
[----:B------:R-:W-:Y:S01]  /*74d0*/  LEA.HI.X.SX32 R89, R108, R34, 0x1, P1 ;  /* 0x000000226c597211 */ /* 0x000fe200008f0eff */
[----:B------:R-:W-:Y:S02]  /*74e0*/  IMAD.IADD R108, R109, 0x1, R7 ;  /* 0x000000016d6c7824 */ /* 0x000fe400078e0207 */
[----:B------:R-:W0:Y:S02]  /*74f0*/  LDC R109, c[0x0][0x3d8] ;  /* 0x0000f600ff6d7b82 */ /* 0x000e240000000800 */
[----:B0-----:R-:W-:-:S05]  /*7500*/  IMAD.SHL.U32 R109, R109, 0x2, RZ ;  /* 0x000000026d6d7824 */ /* 0x001fca00078e00ff */
[----:B------:R-:W-:Y:S02]  /*7510*/  IADD3 RZ, P2, PT, R109, R7, RZ ;  /* 0x000000076dff7210 */ /* 0x000fe40007f5e0ff */
[----:B------:R-:W0:Y:S01]  /*7520*/  LDC R109, c[0x0][0x3d8] ;  /* 0x0000f600ff6d7b82 */ /* 0x000e220000000800 */
[----:B------:R-:W-:-:S04]  /*7530*/  IADD3 R88, P1, PT, R88, UR5, RZ ;  /* 0x0000000558587c10 */ /* 0x000fc8000ff3e0ff */
[----:B------:R-:W-:Y:S02]  /*7540*/  IADD3.X R89, PT, PT, R89, UR9, RZ, P1, !PT ;  /* 0x0000000959597c10 */ /* 0x000fe40008ffe4ff */
[----:B------:R-:W-:-:S03]  /*7550*/  IADD3 R108, P1, PT, R108, UR5, RZ ;  /* 0x000000056c6c7c10 */ /* 0x000fc6000ff3e0ff */
[----:B------:R1:W2:Y:S04]  /*7560*/  LDG.E.U8 R242, desc[UR12][R88.64] ;  /* 0x0000000c58f27981 */ /* 0x0002a8000c1e1100 */
[----:B------:R-:W1:Y:S01]  /*7570*/  LDL R89, [R1+0x1e4] ;  /* 0x0001e40001597983 */ /* 0x000e620000100800 */
[----:B0-----:R-:W-:-:S05]  /*7580*/  IMAD.SHL.U32 R109, R109, 0x2, RZ ;  /* 0x000000026d6d7824 */ /* 0x001fca00078e00ff */
[----:B------:R-:W-:-:S04]  /*7590*/  LEA.HI.X.SX32 R109, R109, R34, 0x1, P2 ;  /* 0x000000226d6d7211 */ /* 0x000fc800010f0eff */
[----:B------:R-:W-:-:S05]  /*75a0*/  IADD3.X R109, PT, PT, R109, UR9, RZ, P1, !PT ;  /* 0x000000096d6d7c10 */ /* 0x000fca0008ffe4ff */
[----:B------:R-:W2:Y:S04]  /*75b0*/  LDG.E.U8 R108, desc[UR12][R108.64] ;  /* 0x0000000c6c6c7981 */ /* 0x000ea8000c1e1100 */
[----:B------:R-:W2:Y:S01]  /*75c0*/  LDL R109, [R1+0x1e0] ;  /* 0x0001e000016d7983 */ /* 0x000ea20000100800 */
[----:B-1----:R-:W-:-:S04]  /*75d0*/  IADD3 R88, P1, PT, R89, UR5, RZ ;  /* 0x0000000559587c10 */ /* 0x002fc8000ff3e0ff */
[----:B--2---:R-:W-:-:S05]  /*75e0*/  IADD3.X R89, PT, PT, R109, UR9, RZ, P1, !PT ;  /* 0x000000096d597c10 */ /* 0x004fca0008ffe4ff */
[----:B------:R0:W2:Y:S04]  /*75f0*/  LDG.E.U8 R109, desc[UR12][R88.64] ;  /* 0x0000000c586d7981 */ /* 0x0000a8000c1e1100 */
[----:B------:R-:W0:Y:S02]  /*7600*/  LDL R89, [R1+0x1ec] ;  /* 0x0001ec0001597983 */ /* 0x000e240000100800 */
[----:B0-----:R-:W-:-:S04]  /*7610*/  IADD3 R88, P1, PT, R89, UR5, RZ ;  /* 0x0000000559587c10 */ /* 0x001fc8000ff3e0ff */
[----:B------:R-:W-:-:S05]  /*7620*/  IADD3.X R89, PT, PT, R246, UR9, RZ, P1, !PT ;  /* 0x00000009f6597c10 */ /* 0x000fca0008ffe4ff */
        /* <DEDUP_REMOVED lines=9> */
[----:B------:R-:W0:Y:S01]  /*76c0*/  LDL R89, [R1+0x204] ;  /* 0x0002040001597983 */ /* 0x000e220000100800 */
[----:B------:R-:W-:Y:S02]  /*76d0*/  F2FP.SATFINITE.E4M3.F32.PACK_AB_MERGE_C R98, R98, R46, RZ ;  /* 0x0000002e6262723e */ /* 0x000fe400048070ff */
[----:B0-----:R-:W-:-:S04]  /*76e0*/  IADD3 R88, P1, PT, R89, UR5, RZ ;  /* 0x0000000559587c10 */ /* 0x001fc8000ff3e0ff */
[----:B------:R-:W-:-:S05]  /*76f0*/  IADD3.X R89, PT, PT, R252, UR9, RZ, P1, !PT ;  /* 0x00000009fc597c10 */ /* 0x000fca0008ffe4ff */
[----:B------:R0:W3:Y:S04]  /*7700*/  LDG.E.U8 R252, desc[UR12][R88.64] ;  /* 0x0000000c58fc7981 */ /* 0x0000e8000c1e1100 */
[----:B0-----:R0:W-:Y:S04]  /*7710*/  LDS R88, [R116] ;  /* 0x0000000074587984 */ /* 0x0011e80000000800 */
[----:B------:R-:W-:Y:S01]  /*7720*/  LDS R89, [R107] ;  /* 0x000000006b597984 */ /* 0x000fe20000000800 */
[----:B0-----:R-:W0:Y:S01]  /*7730*/  S2R R116, SR_TID.X ;  /* 0x0000000000747919 */ /* 0x001e220000002100 */
[----:B------:R-:W-:Y:S01]  /*7740*/  BAR.SYNC.DEFER_BLOCKING 0x0 ;  /* 0x0000000000007b1d */ /* 0x000fe20000010000 */
[----:B------:R-:W-:-:S02]  /*7750*/  F2FP.SATFINITE.E4M3.F32.PACK_AB_MERGE_C R87, R87, R47, RZ ;  /* 0x0000002f5757723e */ /* 0x000fc400048070ff */
[----:B0-----:R-:W-:-:S04]  /*7760*/  LOP3.LUT R116, R116, 0x7f, RZ, 0xc0, !PT ;  /* 0x0000007f74747812 */ /* 0x001fc800078ec0ff */
[C---:B------:R-:W-:Y:S01]  /*7770*/  LOP3.LUT R46, R116.reuse, 0x10, RZ, 0x3c, !PT ;  /* 0x00000010742e7812 */ /* 0x040fe200078e3cff */
[----:B------:R-:W-:Y:S04]  /*7780*/  STS.U8 [R37+UR7], R68 ;  /* 0x0000004425007988 */ /* 0x000fe80008000007 */
[----:B------:R-:W-:Y:S04]  /*7790*/  STS.U8 [R37+UR7+0x400], R80 ;  /* 0x0004005025007988 */ /* 0x000fe80008000007 */
[----:B------:R-:W-:Y:S04]  /*77a0*/  STS.U8 [R37+UR7+0x800], R124 ;  /* 0x0008007c25007988 */ /* 0x000fe80008000007 */
[----:B------:R-:W-:Y:S04]  /*77b0*/  STS.U8 [R37+UR7+0xc00], R132 ;  /* 0x000c008425007988 */ /* 0x000fe80008000007 */
[----:B------:R-:W-:Y:S04]  /*77c0*/  STS.U8 [R37+UR7+0x1000], R38 ;  /* 0x0010002625007988 */ /* 0x000fe80008000007 */
[----:B------:R-:W-:Y:S04]  /*77d0*/  STS.U8 [R37+UR7+0x1400], R115 ;  /* 0x0014007325007988 */ /* 0x000fe80008000007 */
[----:B------:R-:W-:Y:S04]  /*77e0*/  STS.U8 [R37+UR7+0x1800], R220 ;  /* 0x001800dc25007988 */ /* 0x000fe80008000007 */
[----:B----4-:R-:W-:Y:S04]  /*77f0*/  STS.U8 [R37+UR7+0x1c00], R236 ;  /* 0x001c00ec25007988 */ /* 0x010fe80008000007 */
        /* <DEDUP_REMOVED lines=15> */
[----:B-----5:R0:W-:Y:S01]  /*78f0*/  STS.U8 [R39+UR7+0x1d00], R240 ;  /* 0x001d00f027007988 */ /* 0x0201e20008000007 */
[----:B------:R-:W-:-:S03]  /*7900*/  LOP3.LUT R47, R116, 0x70, RZ, 0x3c, !PT ;  /* 0x00000070742f7812 */ /* 0x000fc600078e3cff */
        /* <DEDUP_REMOVED lines=8> */
[----:B--2---:R0:W-:Y:S04]  /*7990*/  STS.U8 [R0+UR7+0x1d80], R109 ;  /* 0x001d806d00007988 */ /* 0x0041e80008000007 */
[----:B------:R-:W-:Y:S04]  /*79a0*/  STS.U8 [R39+UR7+0x200], R83 ;  /* 0x0002005327007988 */ /* 0x000fe80008000007 */
[----:B------:R-:W-:Y:S01]  /*79b0*/  STS.U8 [R39+UR7+0x600], R120 ;  /* 0x0006007827007988 */ /* 0x000fe20008000007 */
[----:B0-----:R-:W-:-:S03]  /*79c0*/  LOP3.LUT R0, R116, 0x50, RZ, 0x3c, !PT ;  /* 0x0000005074007812 */ /* 0x001fc600078e3cff */
        /* <DEDUP_REMOVED lines=13> */
[----:B---3--:R-:W-:Y:S04]  /*7aa0*/  STS.U8 [R0+UR7+0x1a80], R230 ;  /* 0x001a80e600007988 */ /* 0x008fe80008000007 */
[----:B------:R-:W-:Y:S04]  /*7ab0*/  STS.U8 [R0+UR7+0x1e80], R248 ;  /* 0x001e80f800007988 */ /* 0x000fe80008000007 */
[----:B------:R-:W-:Y:S04]  /*7ac0*/  STS.U8 [R39+UR7+0x300], R81 ;  /* 0x0003005127007988 */ /* 0x000fe80008000007 */
[----:B------:R-:W-:Y:S04]  /*7ad0*/  STS.U8 [R39+UR7+0x700], R122 ;  /* 0x0007007a27007988 */ /* 0x000fe80008000007 */
[----:B------:R-:W-:Y:S04]  /*7ae0*/  STS.U8 [R39+UR7+0xb00], R130 ;  /* 0x000b008227007988 */ /* 0x000fe80008000007 */
[----:B------:R0:W-:Y:S04]  /*7af0*/  STS.U8 [R39+UR7+0xf00], R36 ;  /* 0x000f002427007988 */ /* 0x0001e80008000007 */
        /* <DEDUP_REMOVED lines=11> */
[----:B------:R1:W-:Y:S01]  /*7bb0*/  STS.U8 [R47+UR7+0x1f80], R252 ;  /* 0x001f80fc2f007988 */ /* 0x0003e20008000007 */
[----:B------:R-:W-:-:S02]  /*7bc0*/  F2FP.SATFINITE.E4M3.F32.PACK_AB_MERGE_C R44, R104, R44, RZ ;  /* 0x0000002c682c723e */ /* 0x000fc400048070ff */
[----:B------:R-:W-:Y:S02]  /*7bd0*/  F2FP.SATFINITE.E4M3.F32.PACK_AB_MERGE_C R70, R102, R70, RZ ;  /* 0x000000466646723e */ /* 0x000fe400048070ff */
[----:B------:R-:W-:Y:S02]  /*7be0*/  F2FP.SATFINITE.E4M3.F32.PACK_AB_MERGE_C R74, R101, R74, RZ ;  /* 0x0000004a654a723e */ /* 0x000fe400048070ff */
[----:B------:R-:W-:Y:S02]  /*7bf0*/  F2FP.SATFINITE.E4M3.F32.PACK_AB_MERGE_C R65, R93, R65, RZ ;  /* 0x000000415d41723e */ /* 0x000fe400048070ff */
[----:B------:R-:W-:Y:S02]  /*7c00*/  F2FP.SATFINITE.E4M3.F32.PACK_AB_MERGE_C R73, R92, R73, RZ ;  /* 0x000000495c49723e */ /* 0x000fe400048070ff */
[----:B------:R-:W-:Y:S02]  /*7c10*/  F2FP.SATFINITE.E4M3.F32.PACK_AB_MERGE_C R71, R97, R71, RZ ;  /* 0x000000476147723e */ /* 0x000fe400048070ff */
[----:B------:R-:W-:-:S02]  /*7c20*/  F2FP.SATFINITE.E4M3.F32.PACK_AB_MERGE_C R77, R86, R77, RZ ;  /* 0x0000004d564d723e */ /* 0x000fc400048070ff */
[----:B------:R-:W-:Y:S01]  /*7c30*/  LOP3.LUT R84, R76, 0x40, RZ, 0x3c, !PT ;  /* 0x000000404c547812 */ /* 0x000fe200078e3cff */
[----:B------:R-:W-:Y:S01]  /*7c40*/  BAR.SYNC.DEFER_BLOCKING 0x0 ;  /* 0x0000000000007b1d */ /* 0x000fe20000010000 */
[----:B0-----:R-:W-:Y:S02]  /*7c50*/  F2FP.F16.E4M3.UNPACK_B R36, R44 ;  /* 0x0000002cff24723e */ /* 0x001fe400020006ff */
[----:B------:R-:W-:Y:S02]  /*7c60*/  F2FP.F16.E4M3.UNPACK_B R44, R70 ;  /* 0x00000046ff2c723e */ /* 0x000fe400020006ff */
[----:B------:R-:W-:Y:S02]  /*7c70*/  F2FP.SATFINITE.E4M3.F32.PACK_AB_MERGE_C R68, R94, R69, RZ ;  /* 0x000000455e44723e */ /* 0x000fe400048070ff */
[----:B------:R-:W-:Y:S01]  /*7c80*/  F2FP.F16.E4M3.UNPACK_B R70, R65 ;  /* 0x00000041ff46723e */ /* 0x000fe200020006ff */
[----:B------:R-:W-:Y:S01]  /*7c90*/  IMAD.SHL.U32 R0, R78, 0x8, RZ ;  /* 0x000000084e007824 */ /* 0x000fe200078e00ff */
[----:B------:R-:W-:-:S02]  /*7ca0*/  F2FP.SATFINITE.E4M3.F32.PACK_AB_MERGE_C R38, R103, R72, RZ ;  /* 0x000000486726723e */ /* 0x000fc400048070ff */
[----:B------:R-:W-:Y:S02]  /*7cb0*/  F2FP.SATFINITE.E4M3.F32.PACK_AB_MERGE_C R37, R100, R75, RZ ;  /* 0x0000004b6425723e */ /* 0x000fe400048070ff */
[----:B------:R-:W-:Y:S02]  /*7cc0*/  F2FP.SATFINITE.E4M3.F32.PACK_AB_MERGE_C R69, R67, R85, RZ ;  /* 0x000000554345723e */ /* 0x000fe400048070ff */
[----:B------:R-:W-:Y:S02]  /*7cd0*/  F2FP.F16.E4M3.UNPACK_B R46, R74 ;  /* 0x0000004aff2e723e */ /* 0x000fe400020006ff */
[----:B-1----:R-:W-:Y:S02]  /*7ce0*/  F2FP.F16.E4M3.UNPACK_B R47, R71 ;  /* 0x00000047ff2f723e */ /* 0x002fe400020006ff */
[----:B------:R-:W-:Y:S02]  /*7cf0*/  F2FP.F16.E4M3.UNPACK_B R65, R73 ;  /* 0x00000049ff41723e */ /* 0x000fe400020006ff */
[----:B------:R-:W-:-:S02]  /*7d00*/  F2FP.F16.E4M3.UNPACK_B R67, R87 ;  /* 0x00000057ff43723e */ /* 0x000fc400020006ff */
[----:B------:R-:W-:Y:S01]  /*7d10*/  F2FP.F16.E4M3.UNPACK_B R71, R77 ;  /* 0x0000004dff47723e */ /* 0x000fe200020006ff */
[----:B------:R-:W0:Y:S04]  /*7d20*/  LDSM.16.M88.4 R72, [R76+UR10] ;  /* 0x0000000a4c48783b */ /* 0x000e280008000200 */
[----:B------:R-:W-:Y:S04]  /*7d30*/  LDSM.16.M88.4 R80, [R84+UR10] ;  /* 0x0000000a5450783b */ /* 0x000fe80008000200 */
[----:B------:R-:W-:Y:S04]  /*7d40*/  LDSM.16.M88.4 R76, [R76+UR10+0x1000] ;  /* 0x0010000a4c4c783b */ /* 0x000fe80008000200 */
[----:B------:R-:W-:Y:S01]  /*7d50*/  LDSM.16.M88.4 R84, [R84+UR10+0x1000] ;  /* 0x0010000a5454783b */ /* 0x000fe20008000200 */
[----:B------:R-:W-:Y:S01]  /*7d60*/  IMAD.SHL.U32 R106, R106, 0x20, RZ ;  /* 0x000000206a6a7824 */ /* 0x000fe200078e00ff */
[----:B------:R-:W-:-:S02]  /*7d70*/  F2FP.SATFINITE.E4M3.F32.PACK_AB_MERGE_C R45, R99, R45, RZ ;  /* 0x0000002d632d723e */ /* 0x000fc400048070ff */
[----:B------:R-:W-:Y:S02]  /*7d80*/  F2FP.SATFINITE.E4M3.F32.PACK_AB_MERGE_C R66, R96, R66, RZ ;  /* 0x000000426042723e */ /* 0x000fe400048070ff */
[----:B------:R-:W-:Y:S01]  /*7d90*/  LOP3.LUT R105, R106, R105, RZ, 0x3c, !PT ;  /* 0x000000696a697212 */ /* 0x000fe200078e3cff */
[----:B------:R-:W-:Y:S01]  /*7da0*/  BAR.SYNC.DEFER_BLOCKING 0x0 ;  /* 0x0000000000007b1d */ /* 0x000fe20000010000 */
[----:B------:R-:W-:Y:S02]  /*7db0*/  F2FP.SATFINITE.E4M3.F32.PACK_AB_MERGE_C R95, R95, R64, RZ ;  /* 0x000000405f5f723e */ /* 0x000fe400048070ff */
[----:B------:R-:W-:Y:S01]  /*7dc0*/  F2FP.F16.E4M3.UNPACK_B R38, R38 ;  /* 0x00000026ff26723e */ /* 0x000fe200020006ff */
[----:B------:R-:W-:Y:S01]  /*7dd0*/  VIADD R105, R105, UR10 ;  /* 0x0000000a69697c36 */ /* 0x000fe20008000000 */
[----:B------:R-:W-:Y:S02]  /*7de0*/  F2FP.F16.E4M3.UNPACK_B R37, R37 ;  /* 0x00000025ff25723e */ /* 0x000fe400020006ff */
[----:B------:R-:W-:-:S02]  /*7df0*/  F2FP.F16.E4M3.UNPACK_B R39, R45 ;  /* 0x0000002dff27723e */ /* 0x000fc400020006ff */
[----:B------:R-:W-:Y:S02]  /*7e00*/  F2FP.F16.E4M3.UNPACK_B R45, R98 ;  /* 0x00000062ff2d723e */ /* 0x000fe400020006ff */
[----:B------:R-:W-:Y:S02]  /*7e10*/  F2FP.F16.E4M3.UNPACK_B R64, R66 ;  /* 0x00000042ff40723e */ /* 0x000fe400020006ff */
[----:B------:R-:W-:Y:S02]  /*7e20*/  F2FP.F16.E4M3.UNPACK_B R66, R95 ;  /* 0x0000005fff42723e */ /* 0x000fe400020006ff */
[----:B------:R-:W-:Y:S02]  /*7e30*/  F2FP.F16.E4M3.UNPACK_B R68, R68 ;  /* 0x00000044ff44723e */ /* 0x000fe400020006ff */
[----:B------:R-:W-:Y:S01]  /*7e40*/  F2FP.F16.E4M3.UNPACK_B R69, R69 ;  /* 0x00000045ff45723e */ /* 0x000fe200020006ff */
[----:B------:R-:W-:Y:S04]  /*7e50*/  STSM.16.M88.4 [R105], R36 ;  /* 0x0000002469007844 */ /* 0x000fe80000000200 */
[----:B------:R-:W-:Y:S04]  /*7e60*/  STSM.16.M88.4 [R105+0x80], R44 ;  /* 0x0000802c69007844 */ /* 0x000fe80000000200 */
[----:B------:R1:W-:Y:S04]  /*7e70*/  STSM.16.M88.4 [R105+0x1000], R64 ;  /* 0x0010004069007844 */ /* 0x0003e80000000200 */
[----:B------:R-:W-:Y:S01]  /*7e80*/  STSM.16.M88.4 [R105+0x1080], R68 ;  /* 0x0010804469007844 */ /* 0x000fe20000000200 */
[----:B------:R-:W-:Y:S01]  /*7e90*/  BAR.SYNC.DEFER_BLOCKING 0x0 ;  /* 0x0000000000007b1d */ /* 0x000fe20000010000 */
[----:B-1----:R-:W-:Y:S01]  /*7ea0*/  LOP3.LUT R66, R0, 0x20, RZ, 0x3c, !PT ;  /* 0x0000002000427812 */ /* 0x002fe200078e3cff */
[----:B------:R-:W-:-:S04]  /*7eb0*/  FADD R64, -R40, R35 ;  /* 0x0000002328407221 */ /* 0x000fc80000000100 */
[----:B------:R-:W1:Y:S04]  /*7ec0*/  LDS.64 R106, [R0+UR7] ;  /* 0x00000007006a7984 */ /* 0x000e680008000a00 */
[----:B------:R-:W2:Y:S04]  /*7ed0*/  LDS.64 R44, [R0+UR7+0x800] ;  /* 0x00080007002c7984 */ /* 0x000ea80008000a00 */
[----:B------:R-:W3:Y:S04]  /*7ee0*/  LDS.64 R104, [R66+UR7] ;  /* 0x0000000742687984 */ /* 0x000ee80008000a00 */
[----:B------:R-:W4:Y:S01]  /*7ef0*/  LDS.64 R46, [R66+UR7+0x800] ;  /* 0x00080007422e7984 */ /* 0x000f220008000a00 */
[----:B------:R-:W-:Y:S01]  /*7f00*/  FADD R2, -R41, R2 ;  /* 0x0000000229027221 */ /* 0x000fe20000000100 */
[----:B------:R-:W-:-:S02]  /*7f10*/  FMUL R64, R64, 1.4426950216293334961 ;  /* 0x3fb8aa3b40407820 */ /* 0x000fc40000400000 */
[----:B------:R-:W5:Y:S01]  /*7f20*/  LDS.64 R70, [R0+UR7+0x1000] ;  /* 0x0010000700467984 */ /* 0x000f620008000a00 */
[----:B------:R-:W-:-:S03]  /*7f30*/  FMUL R2, R2, 1.4426950216293334961 ;  /* 0x3fb8aa3b02027820 */ /* 0x000fc60000400000 */
[----:B------:R-:W1:Y:S01]  /*7f40*/  MUFU.EX2 R64, R64 ;  /* 0x0000004000407308 */ /* 0x000e620000000800 */
[----:B------:R-:W5:Y:S04]  /*7f50*/  LDS.64 R94, [R0+UR7+0x1800] ;  /* 0x00180007005e7984 */ /* 0x000f680008000a00 */
[----:B------:R-:W5:Y:S03]  /*7f60*/  LDS.64 R68, [R66+UR7+0x1000] ;  /* 0x0010000742447984 */ /* 0x000f660008000a00 */
[----:B------:R-:W2:Y:S01]  /*7f70*/  MUFU.EX2 R65, R2 ;  /* 0x0000000200417308 */ /* 0x000ea20000000800 */
[----:B------:R-:W5:Y:S01]  /*7f80*/  LDS.64 R92, [R66+UR7+0x1800] ;  /* 0x00180007425c7984 */ /* 0x000f620008000a00 */
[----:B0-----:R-:W-:-:S02]  /*7f90*/  F2FP.F16.E4M3.UNPACK_B R96, R72 ;  /* 0x00000048ff60723e */ /* 0x001fc400020006ff */
[----:B------:R-:W-:Y:S01]  /*7fa0*/  F2FP.F16.E4M3.UNPACK_B R97, R73 ;  /* 0x00000049ff61723e */ /* 0x000fe200020006ff */
[C---:B-1----:R-:W-:Y:S01]  /*7fb0*/  FMUL R48, R64.reuse, R48 ;  /* 0x0000003040307220 */ /* 0x042fe20000400000 */
[----:B------:R-:W-:Y:S01]  /*7fc0*/  FMUL R49, R64, R49 ;  /* 0x0000003140317220 */ /* 0x000fe20000400000 */
[----:B------:R-:W-:Y:S02]  /*7fd0*/  IMAD.MOV.U32 R36, RZ, RZ, R106 ;  /* 0x000000ffff247224 */ /* 0x000fe400078e006a */
[----:B--2---:R-:W-:Y:S02]  /*7fe0*/  IMAD.MOV.U32 R37, RZ, RZ, R44 ;  /* 0x000000ffff257224 */ /* 0x004fe400078e002c */
[C---:B------:R-:W-:Y:S01]  /*7ff0*/  FMUL R50, R65.reuse, R50 ;  /* 0x0000003241327220 */ /* 0x040fe20000400000 */
[----:B------:R-:W-:Y:S01]  /*8000*/  FMUL R51, R65, R51 ;  /* 0x0000003341337220 */ /* 0x000fe20000400000 */
[----:B---3--:R-:W-:Y:S02]  /*8010*/  IMAD.MOV.U32 R38, RZ, RZ, R104 ;  /* 0x000000ffff267224 */ /* 0x008fe400078e0068 */
[----:B----4-:R-:W-:-:S02]  /*8020*/  IMAD.MOV.U32 R39, RZ, RZ, R46 ;  /* 0x000000ffff277224 */ /* 0x010fc400078e002e */
[C---:B------:R-:W-:Y:S01]  /*8030*/  FMUL R60, R64.reuse, R60 ;  /* 0x0000003c403c7220 */ /* 0x040fe20000400000 */
[----:B------:R-:W-:Y:S01]  /*8040*/  FMUL R61, R64, R61 ;  /* 0x0000003d403d7220 */ /* 0x000fe20000400000 */
[C---:B------:R-:W-:Y:S01]  /*8050*/  FMUL R62, R65.reuse, R62 ;  /* 0x0000003e413e7220 */ /* 0x040fe20000400000 */
[----:B------:R-:W-:Y:S01]  /*8060*/  FMUL R63, R65, R63 ;  /* 0x0000003f413f7220 */ /* 0x000fe20000400000 */
[----:B------:R-:W-:Y:S01]  /*8070*/  F2FP.F16.E4M3.UNPACK_B R98, R76 ;  /* 0x0000004cff62723e */ /* 0x000fe200020006ff */
[----:B------:R-:W-:Y:S01]  /*8080*/  HMMA.16816.F32 R36, R36, R96, R48 ;  /* 0x000000602424723c */ /* 0x000fe20000001830 */
[----:B------:R-:W-:Y:S01]  /*8090*/  F2FP.F16.E4M3.UNPACK_B R99, R77 ;  /* 0x0000004dff63723e */ /* 0x000fe200020006ff */
[----:B------:R-:W-:Y:S02]  /*80a0*/  IMAD.MOV.U32 R48, RZ, RZ, R106 ;  /* 0x000000ffff307224 */ /* 0x000fe400078e006a */
[----:B------:R-:W-:Y:S02]  /*80b0*/  IMAD.MOV.U32 R49, RZ, RZ, R44 ;  /* 0x000000ffff317224 */ /* 0x000fe400078e002c */
[----:B------:R-:W-:-:S02]  /*80c0*/  IMAD.MOV.U32 R50, RZ, RZ, R104 ;  /* 0x000000ffff327224 */ /* 0x000fc400078e0068 */
[----:B------:R-:W-:Y:S01]  /*80d0*/  IMAD.MOV.U32 R51, RZ, RZ, R46 ;  /* 0x000000ffff337224 */ /* 0x000fe200078e002e */
[----:B------:R-:W-:-:S06]  /*80e0*/  LOP3.LUT R2, R0, 0x40, RZ, 0x3c, !PT ;  /* 0x0000004000027812 */ /* 0x000fcc00078e3cff */
[----:B------:R-:W-:Y:S01]  /*80f0*/  HMMA.16816.F32 R48, R48, R98, R60 ;  /* 0x000000623030723c */ /* 0x000fe2000000183c */
[----:B------:R-:W-:Y:S01]  /*8100*/  LOP3.LUT R35, R0, 0x60, RZ, 0x3c, !PT ;  /* 0x0000006000237812 */ /* 0x000fe200078e3cff */
[----:B------:R-:W0:Y:S01]  /*8110*/  LDS.64 R62, [R2+UR7] ;  /* 0x00000007023e7984 */ /* 0x000e220008000a00 */
[----:B------:R-:W-:Y:S02]  /*8120*/  F2FP.F16.E4M3.UNPACK_B R100, R72.H1 ;  /* 0x00000048ff64723e */ /* 0x000fe400030006ff */
[----:B------:R-:W-:Y:S01]  /*8130*/  F2FP.F16.E4M3.UNPACK_B R101, R73.H1 ;  /* 0x00000049ff65723e */ /* 0x000fe200030006ff */
[----:B------:R-:W-:Y:S01]  /*8140*/  LDS.64 R60, [R35+UR7] ;  /* 0x00000007233c7984 */ /* 0x000fe20008000a00 */
[----:B------:R-:W-:Y:S02]  /*8150*/  F2FP.F16.E4M3.UNPACK_B R102, R76.H1 ;  /* 0x0000004cff66723e */ /* 0x000fe400030006ff */
[----:B------:R-:W-:Y:S01]  /*8160*/  F2FP.F16.E4M3.UNPACK_B R103, R77.H1 ;  /* 0x0000004dff67723e */ /* 0x000fe200030006ff */
[----:B------:R-:W-:Y:S01]  /*8170*/  LDS.64 R72, [R35+UR7+0x800] ;  /* 0x0008000723487984 */ /* 0x000fe20008000a00 */
[----:B------:R-:W-:-:S03]  /*8180*/  IMAD.MOV.U32 R44, RZ, RZ, R107 ;  /* 0x000000ffff2c7224 */ /* 0x000fc600078e006b */
[----:B------:R-:W1:Y:S01]  /*8190*/  LDS.64 R76, [R2+UR7+0x800] ;  /* 0x00080007024c7984 */ /* 0x000e620008000a00 */
[----:B------:R-:W-:Y:S02]  /*81a0*/  IMAD.MOV.U32 R46, RZ, RZ, R105 ;  /* 0x000000ffff2e7224 */ /* 0x000fe400078e0069 */
[C---:B------:R-:W-:Y:S01]  /*81b0*/  FMUL R52, R90.reuse, R52 ;  /* 0x000000345a347220 */ /* 0x040fe20000400000 */
[C---:B------:R-:W-:Y:S01]  /*81c0*/  FMUL R53, R90.reuse, R53 ;  /* 0x000000355a357220 */ /* 0x040fe20000400000 */
[C---:B------:R-:W-:Y:S01]  /*81d0*/  FMUL R54, R91.reuse, R54 ;  /* 0x000000365b367220 */ /* 0x040fe20000400000 */
[C---:B------:R-:W-:Y:S02]  /*81e0*/  FMUL R55, R91.reuse, R55 ;  /* 0x000000375b377220 */ /* 0x040fe40000400000 */
[----:B------:R-:W-:Y:S01]  /*81f0*/  HMMA.16816.F32 R36, R44, R100, R36 ;  /* 0x000000642c24723c */ /* 0x000fe20000001824 */
[C---:B------:R-:W-:Y:S01]  /*8200*/  FMUL R56, R90.reuse, R56 ;  /* 0x000000385a387220 */ /* 0x040fe20000400000 */
[----:B------:R-:W-:Y:S01]  /*8210*/  FMUL R57, R90, R57 ;  /* 0x000000395a397220 */ /* 0x000fe20000400000 */
[C---:B------:R-:W-:Y:S01]  /*8220*/  FMUL R58, R91.reuse, R58 ;  /* 0x0000003a5b3a7220 */ /* 0x040fe20000400000 */
[----:B------:R-:W-:-:S02]  /*8230*/  FMUL R59, R91, R59 ;  /* 0x0000003b5b3b7220 */ /* 0x000fc40000400000 */
[----:B------:R-:W-:Y:S02]  /*8240*/  LDS.64 R90, [R35+UR7+0x1800] ;  /* 0x00180007235a7984 */ /* 0x000fe40008000a00 */
[----:B------:R-:W-:Y:S01]  /*8250*/  HMMA.16816.F32 R44, R44, R102, R48 ;  /* 0x000000662c2c723c */ /* 0x000fe20000001830 */
[----:B-----5:R-:W-:Y:S02]  /*8260*/  IMAD.MOV.U32 R48, RZ, RZ, R70 ;  /* 0x000000ffff307224 */ /* 0x020fe400078e0046 */
[----:B------:R-:W-:Y:S02]  /*8270*/  IMAD.MOV.U32 R49, RZ, RZ, R94 ;  /* 0x000000ffff317224 */ /* 0x000fe400078e005e */
[----:B------:R-:W-:Y:S02]  /*8280*/  IMAD.MOV.U32 R50, RZ, RZ, R68 ;  /* 0x000000ffff327224 */ /* 0x000fe400078e0044 */
[----:B------:R-:W-:-:S07]  /*8290*/  IMAD.MOV.U32 R51, RZ, RZ, R92 ;  /* 0x000000ffff337224 */ /* 0x000fce00078e005c */
[C---:B------:R-:W-:Y:S08]  /*82a0*/  HMMA.16816.F32 R52, R48.reuse, R96, R52 ;  /* 0x000000603034723c */ /* 0x040ff00000001834 */
[----:B------:R-:W-:Y:S01]  /*82b0*/  HMMA.16816.F32 R48, R48, R98, R56 ;  /* 0x000000623030723c */ /* 0x000fe20000001838 */
[----:B------:R-:W-:Y:S02]  /*82c0*/  IMAD.MOV.U32 R56, RZ, RZ, R71 ;  /* 0x000000ffff387224 */ /* 0x000fe400078e0047 */
[----:B------:R-:W-:Y:S01]  /*82d0*/  IMAD.MOV.U32 R58, RZ, RZ, R69 ;  /* 0x000000ffff3a7224 */ /* 0x000fe200078e0045 */
[----:B------:R-:W2:Y:S01]  /*82e0*/  LDS.64 R70, [R2+UR7+0x1000] ;  /* 0x0010000702467984 */ /* 0x000ea20008000a00 */
[----:B------:R-:W-:-:S03]  /*82f0*/  IMAD.MOV.U32 R59, RZ, RZ, R93 ;  /* 0x000000ffff3b7224 */ /* 0x000fc600078e005d */
[----:B------:R-:W3:Y:S04]  /*8300*/  LDS.64 R92, [R2+UR7+0x1800] ;  /* 0x00180007025c7984 */ /* 0x000ee80008000a00 */
[----:B------:R-:W4:Y:S01]  /*8310*/  LDS.64 R68, [R35+UR7+0x1000] ;  /* 0x0010000723447984 */ /* 0x000f220008000a00 */
[----:B------:R-:W-:Y:S01]  /*8320*/  IMAD.MOV.U32 R57, RZ, RZ, R95 ;  /* 0x000000ffff397224 */ /* 0x000fe200078e005f */
[----:B------:R-:W-:Y:S02]  /*8330*/  F2FP.F16.E4M3.UNPACK_B R94, R74 ;  /* 0x0000004aff5e723e */ /* 0x000fe400020006ff */
[----:B------:R-:W-:Y:S02]  /*8340*/  F2FP.F16.E4M3.UNPACK_B R95, R75 ;  /* 0x0000004bff5f723e */ /* 0x000fe400020006ff */
[----:B------:R-:W-:-:S02]  /*8350*/  F2FP.F16.E4M3.UNPACK_B R96, R78 ;  /* 0x0000004eff60723e */ /* 0x000fc400020006ff */
[----:B------:R-:W-:Y:S01]  /*8360*/  HMMA.16816.F32 R52, R56, R100, R52 ;  /* 0x000000643834723c */ /* 0x000fe20000001834 */
[----:B------:R-:W-:-:S07]  /*8370*/  F2FP.F16.E4M3.UNPACK_B R97, R79 ;  /* 0x0000004fff61723e */ /* 0x000fce00020006ff */
[----:B------:R-:W-:Y:S01]  /*8380*/  HMMA.16816.F32 R48, R56, R102, R48 ;  /* 0x000000663830723c */ /* 0x000fe20000001830 */
[----:B0-----:R-:W-:Y:S02]  /*8390*/  IMAD.MOV.U32 R56, RZ, RZ, R62 ;  /* 0x000000ffff387224 */ /* 0x001fe400078e003e */
[----:B-1----:R-:W-:Y:S02]  /*83a0*/  IMAD.MOV.U32 R57, RZ, RZ, R76 ;  /* 0x000000ffff397224 */ /* 0x002fe400078e004c */
[----:B------:R-:W-:Y:S02]  /*83b0*/  IMAD.MOV.U32 R58, RZ, RZ, R60 ;  /* 0x000000ffff3a7224 */ /* 0x000fe400078e003c */
[----:B------:R-:W-:-:S07]  /*83c0*/  IMAD.MOV.U32 R59, RZ, RZ, R72 ;  /* 0x000000ffff3b7224 */ /* 0x000fce00078e0048 */
[C---:B------:R-:W-:Y:S08]  /*83d0*/  HMMA.16816.F32 R36, R56.reuse, R94, R36 ;  /* 0x0000005e3824723c */ /* 0x040ff00000001824 */
[----:B------:R-:W-:Y:S01]  /*83e0*/  HMMA.16816.F32 R44, R56, R96, R44 ;  /* 0x00000060382c723c */ /* 0x000fe2000000182c */
[----:B------:R-:W-:Y:S01]  /*83f0*/  F2FP.F16.E4M3.UNPACK_B R74, R74.H1 ;  /* 0x0000004aff4a723e */ /* 0x000fe200030006ff */
[----:B------:R-:W-:Y:S01]  /*8400*/  IMAD.MOV.U32 R56, RZ, RZ, R63 ;  /* 0x000000ffff387224 */ /* 0x000fe200078e003f */
[----:B------:R-:W-:Y:S01]  /*8410*/  F2FP.F16.E4M3.UNPACK_B R75, R75.H1 ;  /* 0x0000004bff4b723e */ /* 0x000fe200030006ff */
[----:B------:R-:W-:Y:S01]  /*8420*/  IMAD.MOV.U32 R57, RZ, RZ, R77 ;  /* 0x000000ffff397224 */ /* 0x000fe200078e004d */
[----:B------:R-:W-:Y:S01]  /*8430*/  F2FP.F16.E4M3.UNPACK_B R78, R78.H1 ;  /* 0x0000004eff4e723e */ /* 0x000fe200030006ff */
[----:B------:R-:W-:Y:S01]  /*8440*/  IMAD.MOV.U32 R58, RZ, RZ, R61 ;  /* 0x000000ffff3a7224 */ /* 0x000fe200078e003d */
[----:B------:R-:W-:Y:S01]  /*8450*/  F2FP.F16.E4M3.UNPACK_B R79, R79.H1 ;  /* 0x0000004fff4f723e */ /* 0x000fe200030006ff */
[----:B------:R-:W-:Y:S01]  /*8460*/  IMAD.MOV.U32 R59, RZ, RZ, R73 ;  /* 0x000000ffff3b7224 */ /* 0x000fe200078e0049 */
[----:B------:R-:W0:Y:S04]  /*8470*/  LDS.64 R62, [R0+UR7+0x80] ;  /* 0x00008007003e7984 */ /* 0x000e280008000a00 */
[----:B------:R-:W1:Y:S02]  /*8480*/  LDS.64 R76, [R0+UR7+0x880] ;  /* 0x00088007004c7984 */ /* 0x000e640008000a00 */
[C---:B------:R-:W-:Y:S02]  /*8490*/  HMMA.16816.F32 R36, R56.reuse, R74, R36 ;  /* 0x0000004a3824723c */ /* 0x040fe40000001824 */
[----:B------:R-:W5:Y:S04]  /*84a0*/  LDS.64 R60, [R66+UR7+0x80] ;  /* 0x00008007423c7984 */ /* 0x000f680008000a00 */
[----:B------:R-:W0:Y:S02]  /*84b0*/  LDS.64 R72, [R66+UR7+0x880] ;  /* 0x0008800742487984 */ /* 0x000e240008000a00 */
[----:B------:R-:W-:Y:S01]  /*84c0*/  HMMA.16816.F32 R44, R56, R78, R44 ;  /* 0x0000004e382c723c */ /* 0x000fe2000000182c */
[----:B--2---:R-:W-:-:S02]  /*84d0*/  IMAD.MOV.U32 R56, RZ, RZ, R70 ;  /* 0x000000ffff387224 */ /* 0x004fc400078e0046 */
[----:B---3--:R-:W-:Y:S02]  /*84e0*/  IMAD.MOV.U32 R57, RZ, RZ, R92 ;  /* 0x000000ffff397224 */ /* 0x008fe400078e005c */
[----:B----4-:R-:W-:Y:S02]  /*84f0*/  IMAD.MOV.U32 R58, RZ, RZ, R68 ;  /* 0x000000ffff3a7224 */ /* 0x010fe400078e0044 */
[----:B------:R-:W-:-:S07]  /*8500*/  IMAD.MOV.U32 R59, RZ, RZ, R90 ;  /* 0x000000ffff3b7224 */ /* 0x000fce00078e005a */
[C---:B------:R-:W-:Y:S08]  /*8510*/  HMMA.16816.F32 R52, R56.reuse, R94, R52 ;  /* 0x0000005e3834723c */ /* 0x040ff00000001834 */
[----:B------:R-:W-:Y:S01]  /*8520*/  HMMA.16816.F32 R48, R56, R96, R48 ;  /* 0x000000603830723c */ /* 0x000fe20000001830 */
[----:B------:R-:W-:Y:S02]  /*8530*/  IMAD.MOV.U32 R56, RZ, RZ, R71 ;  /* 0x000000ffff387224 */ /* 0x000fe400078e0047 */
[----:B------:R-:W-:Y:S01]  /*8540*/  IMAD.MOV.U32 R57, RZ, RZ, R93 ;  /* 0x000000ffff397224 */ /* 0x000fe200078e005d */
[----:B------:R-:W-:Y:S01]  /*8550*/  LDS.64 R70, [R66+UR7+0x1080] ;  /* 0x0010800742467984 */ /* 0x000fe20008000a00 */
[----:B------:R-:W-:-:S02]  /*8560*/  IMAD.MOV.U32 R58, RZ, RZ, R69 ;  /* 0x000000ffff3a7224 */ /* 0x000fc400078e0045 */
[----:B------:R-:W-:Y:S01]  /*8570*/  IMAD.MOV.U32 R59, RZ, RZ, R91 ;  /* 0x000000ffff3b7224 */ /* 0x000fe200078e005b */
[----:B------:R-:W2:Y:S04]  /*8580*/  LDS.64 R68, [R0+UR7+0x1080] ;  /* 0x0010800700447984 */ /* 0x000ea80008000a00 */
[----:B------:R-:W-:Y:S02]  /*8590*/  LDS.64 R66, [R66+UR7+0x1880] ;  /* 0x0018800742427984 */ /* 0x000fe40008000a00 */
[----:B------:R-:W-:Y:S02]  /*85a0*/  HMMA.16816.F32 R52, R56, R74, R52 ;  /* 0x0000004a3834723c */ /* 0x000fe40000001834 */
[----:B------:R-:W3:Y:S01]  /*85b0*/  LDS.64 R74, [R0+UR7+0x1880] ;  /* 0x00188007004a7984 */ /* 0x000ee20008000a00 */
[----:B------:R-:W-:-:S02]  /*85c0*/  F2FP.F16.E4M3.UNPACK_B R90, R84 ;  /* 0x00000054ff5a723e */ /* 0x000fc400020006ff */
[----:B------:R-:W-:-:S03]  /*85d0*/  F2FP.F16.E4M3.UNPACK_B R91, R85 ;  /* 0x00000055ff5b723e */ /* 0x000fc600020006ff */
[----:B------:R-:W-:Y:S01]  /*85e0*/  HMMA.16816.F32 R48, R56, R78, R48 ;  /* 0x0000004e3830723c */ /* 0x000fe20000001830 */
[----:B------:R-:W-:Y:S01]  /*85f0*/  F2FP.F16.E4M3.UNPACK_B R78, R80 ;  /* 0x00000050ff4e723e */ /* 0x000fe200020006ff */
[----:B0-----:R-:W-:Y:S01]  /*8600*/  IMAD.MOV.U32 R56, RZ, RZ, R62 ;  /* 0x000000ffff387224 */ /* 0x001fe200078e003e */
[----:B------:R-:W-:Y:S01]  /*8610*/  F2FP.F16.E4M3.UNPACK_B R79, R81 ;  /* 0x00000051ff4f723e */ /* 0x000fe200020006ff */
[----:B-1----:R-:W-:Y:S02]  /*8620*/  IMAD.MOV.U32 R57, RZ, RZ, R76 ;  /* 0x000000ffff397224 */ /* 0x002fe400078e004c */
[----:B-----5:R-:W-:Y:S02]  /*8630*/  IMAD.MOV.U32 R58, RZ, RZ, R60 ;  /* 0x000000ffff3a7224 */ /* 0x020fe400078e003c */
        /* <DEDUP_REMOVED lines=8> */
[----:B------:R-:W0:Y:S01]  /*86c0*/  LDS.64 R60, [R2+UR7+0x80] ;  /* 0x00008007023c7984 */ /* 0x000e220008000a00 */
[----:B------:R-:W-:-:S03]  /*86d0*/  F2FP.F16.E4M3.UNPACK_B R80, R80.H1 ;  /* 0x00000050ff50723e */ /* 0x000fc600030006ff */
[----:B------:R-:W1:Y:S01]  /*86e0*/  LDS.64 R76, [R2+UR7+0x880] ;  /* 0x00088007024c7984 */ /* 0x000e620008000a00 */
[----:B------:R-:W-:-:S03]  /*86f0*/  F2FP.F16.E4M3.UNPACK_B R81, R81.H1 ;  /* 0x00000051ff51723e */ /* 0x000fc600030006ff */
[----:B------:R-:W4:Y:S01]  /*8700*/  LDS.64 R72, [R35+UR7+0x880] ;  /* 0x0008800723487984 */ /* 0x000f220008000a00 */
[----:B------:R-:W-:Y:S02]  /*8710*/  F2FP.F16.E4M3.UNPACK_B R84, R84.H1 ;  /* 0x00000054ff54723e */ /* 0x000fe400030006ff */
[----:B------:R-:W-:Y:S01]  /*8720*/  F2FP.F16.E4M3.UNPACK_B R85, R85.H1 ;  /* 0x00000055ff55723e */ /* 0x000fe200030006ff */
[C---:B------:R-:W-:Y:S08]  /*8730*/  HMMA.16816.F32 R36, R56.reuse, R80, R36 ;  /* 0x000000503824723c */ /* 0x040ff00000001824 */
[----:B------:R-:W-:Y:S01]  /*8740*/  HMMA.16816.F32 R44, R56, R84, R44 ;  /* 0x00000054382c723c */ /* 0x000fe2000000182c */
[----:B--2---:R-:W-:-:S02]  /*8750*/  IMAD.MOV.U32 R56, RZ, RZ, R68 ;  /* 0x000000ffff387224 */ /* 0x004fc400078e0044 */
[----:B---3--:R-:W-:Y:S02]  /*8760*/  IMAD.MOV.U32 R57, RZ, RZ, R74 ;  /* 0x000000ffff397224 */ /* 0x008fe400078e004a */
[----:B------:R-:W-:Y:S02]  /*8770*/  IMAD.MOV.U32 R58, RZ, RZ, R70 ;  /* 0x000000ffff3a7224 */ /* 0x000fe400078e0046 */
        /* <DEDUP_REMOVED lines=8> */
[----:B------:R-:W-:Y:S04]  /*8800*/  LDS.64 R70, [R2+UR7+0x1880] ;  /* 0x0018800702467984 */ /* 0x000fe80008000a00 */
[----:B------:R-:W2:Y:S04]  /*8810*/  LDS.64 R66, [R2+UR7+0x1080] ;  /* 0x0010800702427984 */ /* 0x000ea80008000a00 */
[----:B------:R-:W3:Y:S01]  /*8820*/  LDS.64 R74, [R35+UR7+0x1880] ;  /* 0x00188007234a7984 */ /* 0x000ee20008000a00 */
[----:B------:R-:W-:Y:S01]  /*8830*/  HMMA.16816.F32 R52, R56, R80, R52 ;  /* 0x000000503834723c */ /* 0x000fe20000001834 */
[----:B------:R-:W-:-:S02]  /*8840*/  F2FP.F16.E4M3.UNPACK_B R78, R82 ;  /* 0x00000052ff4e723e */ /* 0x000fc400020006ff */
[----:B------:R-:W-:Y:S01]  /*8850*/  F2FP.F16.E4M3.UNPACK_B R79, R83 ;  /* 0x00000053ff4f723e */ /* 0x000fe200020006ff */
[----:B------:R-:W5:Y:S04]  /*8860*/  S2R R108, SR_CTAID.X ;  /* 0x00000000006c7919 */ /* 0x000f680000002500 */
[----:B------:R-:W-:Y:S01]  /*8870*/  HMMA.16816.F32 R56, R56, R84, R48 ;  /* 0x000000543838723c */ /* 0x000fe20000001830 */
[----:B0-----:R-:W-:Y:S02]  /*8880*/  IMAD.MOV.U32 R48, RZ, RZ, R60 ;  /* 0x000000ffff307224 */ /* 0x001fe400078e003c */
[----:B-1----:R-:W-:Y:S02]  /*8890*/  IMAD.MOV.U32 R49, RZ, RZ, R76 ;  /* 0x000000ffff317224 */ /* 0x002fe400078e004c */
[----:B------:R-:W-:-:S02]  /*88a0*/  IMAD.MOV.U32 R50, RZ, RZ, R62 ;  /* 0x000000ffff327224 */ /* 0x000fc400078e003e */
[----:B----4-:R-:W-:Y:S01]  /*88b0*/  IMAD.MOV.U32 R51, RZ, RZ, R72 ;  /* 0x000000ffff337224 */ /* 0x010fe200078e0048 */
[----:B------:R-:W-:-:S06]  /*88c0*/  F2FP.F16.E4M3.UNPACK_B R80, R86 ;  /* 0x00000056ff50723e */ /* 0x000fcc00020006ff */
[----:B------:R-:W-:Y:S01]  /*88d0*/  HMMA.16816.F32 R36, R48, R78, R36 ;  /* 0x0000004e3024723c */ /* 0x000fe20000001824 */
[----:B------:R-:W-:Y:S02]  /*88e0*/  F2FP.F16.E4M3.UNPACK_B R81, R87 ;  /* 0x00000057ff51723e */ /* 0x000fe400020006ff */
[----:B------:R-:W-:Y:S02]  /*88f0*/  F2FP.F16.E4M3.UNPACK_B R82, R82.H1 ;  /* 0x00000052ff52723e */ /* 0x000fe400030006ff */
[----:B------:R-:W-:-:S03]  /*8900*/  F2FP.F16.E4M3.UNPACK_B R83, R83.H1 ;  /* 0x00000053ff53723e */ /* 0x000fc600030006ff */
[----:B------:R-:W-:Y:S01]  /*8910*/  HMMA.16816.F32 R44, R48, R80, R44 ;  /* 0x00000050302c723c */ /* 0x000fe2000000182c */
[----:B------:R-:W-:Y:S02]  /*8920*/  IMAD.MOV.U32 R48, RZ, RZ, R61 ;  /* 0x000000ffff307224 */ /* 0x000fe400078e003d */
[----:B------:R-:W-:Y:S02]  /*8930*/  IMAD.MOV.U32 R49, RZ, RZ, R77 ;  /* 0x000000ffff317224 */ /* 0x000fe400078e004d */
[----:B------:R-:W-:Y:S02]  /*8940*/  IMAD.MOV.U32 R50, RZ, RZ, R63 ;  /* 0x000000ffff327224 */ /* 0x000fe400078e003f */
[----:B------:R-:W-:-:S07]  /*8950*/  IMAD.MOV.U32 R51, RZ, RZ, R73 ;  /* 0x000000ffff337224 */ /* 0x000fce00078e0049 */
[----:B------:R-:W-:Y:S01]  /*8960*/  HMMA.16816.F32 R48, R48, R82, R36 ;  /* 0x000000523030723c */ /* 0x000fe20000001824 */
[----:B--2---:R-:W-:Y:S02]  /*8970*/  IMAD.MOV.U32 R36, RZ, RZ, R66 ;  /* 0x000000ffff247224 */ /* 0x004fe400078e0042 */
[----:B------:R-:W-:Y:S02]  /*8980*/  IMAD.MOV.U32 R37, RZ, RZ, R70 ;  /* 0x000000ffff257224 */ /* 0x000fe400078e0046 */
[----:B------:R-:W-:Y:S02]  /*8990*/  IMAD.MOV.U32 R38, RZ, RZ, R68 ;  /* 0x000000ffff267224 */ /* 0x000fe400078e0044 */
[----:B---3--:R-:W-:Y:S02]  /*89a0*/  IMAD.MOV.U32 R39, RZ, RZ, R74 ;  /* 0x000000ffff277224 */ /* 0x008fe400078e004a */
[----:B-----5:R-:W-:Y:S01]  /*89b0*/  IMAD.SHL.U32 R108, R108, 0x20, RZ ;  /* 0x000000206c6c7824 */ /* 0x020fe200078e00ff */
[----:B------:R-:W-:-:S04]  /*89c0*/  UIADD3 UR6, UPT, UPT, UR6, 0x80, URZ ;  /* 0x0000008006067890 */ /* 0x000fc8000fffe0ff */
[----:B------:R-:W-:Y:S01]  /*89d0*/  HMMA.16816.F32 R52, R36, R78, R52 ;  /* 0x0000004e2434723c */ /* 0x000fe20000001834 */
[----:B------:R-:W-:-:S07]  /*89e0*/  VIADD R108, R108, 0x20 ;  /* 0x000000206c6c7836 */ /* 0x000fce0000000000 */
[----:B------:R-:W-:Y:S01]  /*89f0*/  HMMA.16816.F32 R56, R36, R80, R56 ;  /* 0x000000502438723c */ /* 0x000fe20000001838 */
[----:B------:R-:W-:Y:S01]  /*8a00*/  ISETP.LE.AND P1, PT, R108, UR6, PT ;  /* 0x000000066c007c0c */ /* 0x000fe2000bf23270 */
[----:B------:R-:W-:Y:S01]  /*8a10*/  IMAD.MOV.U32 R60, RZ, RZ, R61 ;  /* 0x000000ffff3c7224 */ /* 0x000fe200078e003d */
[----:B------:R-:W-:Y:S01]  /*8a20*/  F2FP.F16.E4M3.UNPACK_B R86, R86.H1 ;  /* 0x00000056ff56723e */ /* 0x000fe200030006ff */
[----:B------:R-:W-:Y:S01]  /*8a30*/  IMAD.MOV.U32 R62, RZ, RZ, R63 ;  /* 0x000000ffff3e7224 */ /* 0x000fe200078e003f */
[----:B------:R-:W-:Y:S01]  /*8a40*/  F2FP.F16.E4M3.UNPACK_B R87, R87.H1 ;  /* 0x00000057ff57723e */ /* 0x000fe200030006ff */
[----:B------:R-:W-:Y:S02]  /*8a50*/  IMAD.MOV.U32 R61, RZ, RZ, R77 ;  /* 0x000000ffff3d7224 */ /* 0x000fe400078e004d */
[----:B------:R-:W-:Y:S02]  /*8a60*/  IMAD.MOV.U32 R63, RZ, RZ, R73 ;  /* 0x000000ffff3f7224 */ /* 0x000fe400078e0049 */
[----:B------:R-:W-:-:S02]  /*8a70*/  IMAD.MOV.U32 R36, RZ, RZ, R67 ;  /* 0x000000ffff247224 */ /* 0x000fc400078e0043 */
[----:B------:R-:W-:Y:S02]  /*8a80*/  IMAD.MOV.U32 R37, RZ, RZ, R71 ;  /* 0x000000ffff257224 */ /* 0x000fe400078e0047 */
[----:B------:R-:W-:Y:S02]  /*8a90*/  IMAD.MOV.U32 R38, RZ, RZ, R69 ;  /* 0x000000ffff267224 */ /* 0x000fe400078e0045 */
[----:B------:R-:W-:Y:S02]  /*8aa0*/  IMAD.MOV.U32 R39, RZ, RZ, R75 ;  /* 0x000000ffff277224 */ /* 0x000fe400078e004b */
[----:B------:R-:W-:Y:S01]  /*8ab0*/  FFMA2 R88, R138.F32x2.HI_LO, R64.F32x2.HI_LO, R88.F32x2.HI_LO ;  /* 0x000000408a587249 */ /* 0x000fe20000000058 */
[----:B------:R-:W-:Y:S01]  /*8ac0*/  HMMA.16816.F32 R60, R60, R86, R44 ;  /* 0x000000563c3c723c */ /* 0x000fe2000000182c */
[----:B------:R-:W-:Y:S02]  /*8ad0*/  ULEA UR4, UR16, UR4, 0x7 ;  /* 0x0000000410047291 */ /* 0x000fe4000f8e38ff */
[----:B------:R-:W-:Y:S01]  /*8ae0*/  ULEA UR5, UR15, UR5, 0x7 ;  /* 0x000000050f057291 */ /* 0x000fe2000f8e38ff */
[----:B------:R-:W-:-:S04]  /*8af0*/  IMAD.MOV.U32 R35, RZ, RZ, R40 ;  /* 0x000000ffff237224 */ /* 0x000fc800078e0028 */
[----:B------:R-:W-:Y:S01]  /*8b00*/  HMMA.16816.F32 R52, R36, R82, R52 ;  /* 0x000000522434723c */ /* 0x000fe20000001834 */
[----:B------:R-:W-:Y:S02]  /*8b10*/  IMAD.MOV.U32 R2, RZ, RZ, R41 ;  /* 0x000000ffff027224 */ /* 0x000fe400078e0029 */
[----:B------:R-:W-:Y:S02]  /*8b20*/  IMAD.MOV.U32 R138, RZ, RZ, R88 ;  /* 0x000000ffff8a7224 */ /* 0x000fe400078e0058 */
[----:B------:R-:W-:-:S03]  /*8b30*/  IMAD.MOV.U32 R139, RZ, RZ, R89 ;  /* 0x000000ffff8b7224 */ /* 0x000fc600078e0059 */
[----:B------:R-:W-:Y:S01]  /*8b40*/  HMMA.16816.F32 R56, R36, R86, R56 ;  /* 0x000000562438723c */ /* 0x000fe20000001838 */
[----:B------:R-:W-:Y:S02]  /*8b50*/  IMAD.MOV.U32 R36, RZ, RZ, R42 ;  /* 0x000000ffff247224 */ /* 0x000fe400078e002a */
[----:B------:R-:W-:Y:S01]  /*8b60*/  IMAD.MOV.U32 R38, RZ, RZ, R43 ;  /* 0x000000ffff267224 */ /* 0x000fe200078e002b */
[----:B------:R-:W-:Y:S01]  /*8b70*/  NOP ;  /* 0x0000000000007918 */ /* 0x000fe20000000000 */
[----:B------:R-:W-:-:S15]  /*8b80*/  @!P1 BRA `(.L_x_1) ;  /* 0xffffffa000549947 */ /* 0x000fde000383ffff */
.L_x_0:
[----:B------:R-:W0:Y:S01]  /*8b90*/  S2R R0, SR_TID.X ;  /* 0x0000000000007919 */ /* 0x000e220000002100 */
[C---:B------:R-:W-:Y:S01]  /*8ba0*/  FSETP.GT.AND P4, PT, |R139|.reuse, 8.50705917302346158658e+37, PT ;  /* 0x7e8000008b00780b */ /* 0x040fe20003f84200 */
[----:B------:R-:W2:Y:S01]  /*8bb0*/  S2UR UR5, SR_CgaCtaId ;  /* 0x00000000000579c3 */ /* 0x000ea20000008800 */
[----:B------:R-:W-:-:S07]  /*8bc0*/  FSETP.GEU.AND P5, PT, |R139|, 1.175494350822287508e-38, PT ;  /* 0x008000008b00780b */ /* 0x000fce0003fae200 */
[----:B------:R-:W-:Y:S01]  /*8bd0*/  BAR.SYNC.DEFER_BLOCKING 0x0 ;  /* 0x0000000000007b1d */ /* 0x000fe20000010000 */
[C---:B------:R-:W-:Y:S02]  /*8be0*/  FSETP.GT.AND P3, PT, |R138|.reuse, 8.50705917302346158658e+37, PT ;  /* 0x7e8000008a00780b */ /* 0x040fe40003f64200 */
[----:B------:R-:W-:Y:S02]  /*8bf0*/  FSETP.GEU.AND P6, PT, R139, 1.175494350822287508e-38, PT ;  /* 0x008000008b00780b */ /* 0x000fe40003fce000 */
[C---:B------:R-:W-:Y:S01]  /*8c00*/  FSETP.GEU.AND P2, PT, |R138|.reuse, 1.175494350822287508e-38, PT ;  /* 0x008000008a00780b */ /* 0x040fe20003f4e200 */
[----:B------:R-:W-:Y:S01]  /*8c10*/  UMOV UR4, 0x400 ;  /* 0x0000040000047882 */ /* 0x000fe20000000000 */
[----:B------:R-:W-:Y:S01]  /*8c20*/  FSETP.GEU.AND P1, PT, R138, 1.175494350822287508e-38, PT ;  /* 0x008000008a00780b */ /* 0x000fe20003f2e000 */
[----:B------:R-:W3:Y:S01]  /*8c30*/  LDC R38, c[0x0][0x3e8] ;  /* 0x0000fa00ff267b82 */ /* 0x000ee20000000800 */
[----:B------:R-:W4:Y:S01]  /*8c40*/  S2R R64, SR_CTAID.X ;  /* 0x0000000000407919 */ /* 0x000f220000002500 */
[----:B------:R-:W-:Y:S01]  /*8c50*/  @P4 FMUL R63, R63, 0.25 ;  /* 0x3e8000003f3f4820 */ /* 0x000fe20000400000 */
[----:B------:R-:W-:Y:S01]  /*8c60*/  @P4 FMUL R62, R62, 0.25 ;  /* 0x3e8000003e3e4820 */ /* 0x000fe20000400000 */
[----:B------:R-:W-:Y:S01]  /*8c70*/  @P4 FMUL R51, R51, 0.25 ;  /* 0x3e80000033334820 */ /* 0x000fe20000400000 */
[----:B------:R-:W-:Y:S01]  /*8c80*/  @P4 FMUL R50, R50, 0.25 ;  /* 0x3e80000032324820 */ /* 0x000fe20000400000 */
[----:B------:R-:W-:Y:S01]  /*8c90*/  @!P5 FMUL R63, R63, 16777216 ;  /* 0x4b8000003f3fd820 */ /* 0x000fe20000400000 */
[----:B------:R-:W-:Y:S01]  /*8ca0*/  @!P5 FMUL R62, R62, 16777216 ;  /* 0x4b8000003e3ed820 */ /* 0x000fe20000400000 */
[----:B------:R-:W-:Y:S01]  /*8cb0*/  @!P5 FMUL R51, R51, 16777216 ;  /* 0x4b8000003333d820 */ /* 0x000fe20000400000 */
[----:B------:R-:W-:Y:S01]  /*8cc0*/  @!P5 FMUL R50, R50, 16777216 ;  /* 0x4b8000003232d820 */ /* 0x000fe20000400000 */
        /* <DEDUP_REMOVED lines=8> */
[----:B--2---:R-:W-:Y:S01]  /*8d50*/  ULEA UR6, UR5, UR4, 0x18 ;  /* 0x0000000405067291 */ /* 0x004fe2000f8ec0ff */
[----:B------:R-:W2:Y:S01]  /*8d60*/  S2R R65, SR_TID.X ;  /* 0x0000000000417919 */ /* 0x000ea20000002100 */
[C---:B0-----:R-:W-:Y:S01]  /*8d70*/  IMAD.SHL.U32 R2, R0.reuse, 0x20, RZ ;  /* 0x0000002000027824 */ /* 0x041fe200078e00ff */
[--C-:B-1----:R-:W-:Y:S01]  /*8d80*/  SHF.R.S32.HI R6, RZ, 0x3, R0.reuse ;  /* 0x00000003ff067819 */ /* 0x102fe20000011400 */
[C---:B------:R-:W-:Y:S01]  /*8d90*/  IMAD.SHL.U32 R30, R0.reuse, 0x2, RZ ;  /* 0x00000002001e7824 */ /* 0x040fe200078e00ff */
[----:B------:R-:W-:Y:S01]  /*8da0*/  SHF.R.S32.HI R4, RZ, 0x4, R0 ;  /* 0x00000004ff047819 */ /* 0x000fe20000011400 */
[----:B------:R-:W-:Y:S01]  /*8db0*/  IMAD.SHL.U32 R7, R0, 0x4, RZ ;  /* 0x0000000400077824 */ /* 0x000fe200078e00ff */
[----:B------:R-:W-:Y:S01]  /*8dc0*/  LOP3.LUT R5, R2, 0x400, RZ, 0xc0, !PT ;  /* 0x0000040002057812 */ /* 0x000fe200078ec0ff */
[----:B------:R-:W0:Y:S01]  /*8dd0*/  LDCU.64 UR4, c[0x0][0x3e0] ;  /* 0x00007c00ff0477ac */ /* 0x000e220008000a00 */
[----:B------:R-:W-:-:S02]  /*8de0*/  LOP3.LUT R3, R0, 0x40, RZ, 0xc0, !PT ;  /* 0x0000004000037812 */ /* 0x000fc400078ec0ff */
[----:B------:R-:W-:Y:S01]  /*8df0*/  SGXT R6, R6, 0x1 ;  /* 0x000000010606781a */ /* 0x000fe20000000200 */
[----:B------:R-:W-:Y:S01]  /*8e00*/  IMAD R5, R0, 0x8000, R5 ;  /* 0x0000800000057824 */ /* 0x000fe200078e0205 */
[----:B------:R-:W-:Y:S01]  /*8e10*/  SGXT R4, R4, 0x1 ;  /* 0x000000010404781a */ /* 0x000fe20000000200 */
[----:B------:R-:W-:Y:S01]  /*8e20*/  IMAD.SHL.U32 R3, R3, 0x4, RZ ;  /* 0x0000000403037824 */ /* 0x000fe200078e00ff */
[----:B------:R-:W-:Y:S01]  /*8e30*/  LOP3.LUT R2, R0, 0x7, RZ, 0xc0, !PT ;  /* 0x0000000700027812 */ /* 0x000fe200078ec0ff */
[----:B----4-:R-:W-:Y:S01]  /*8e40*/  IMAD.SHL.U32 R64, R64, 0x20, RZ ;  /* 0x0000002040407824 */ /* 0x010fe200078e00ff */
[----:B------:R-:W-:Y:S02]  /*8e50*/  LOP3.LUT R8, R5, 0xffff, RZ, 0xc0, !PT ;  /* 0x0000ffff05087812 */ /* 0x000fe400078ec0ff */
[----:B------:R-:W-:Y:S02]  /*8e60*/  LOP3.LUT R5, R6, 0x240, RZ, 0xc0, !PT ;  /* 0x0000024006057812 */ /* 0x000fe400078ec0ff */
[----:B------:R-:W-:-:S02]  /*8e70*/  LOP3.LUT R6, R4, 0x404, RZ, 0xc0, !PT ;  /* 0x0000040404067812 */ /* 0x000fc400078ec0ff */
[----:B------:R-:W-:Y:S01]  /*8e80*/  SHF.R.U32.HI R4, RZ, 0x9, R8 ;  /* 0x00000009ff047819 */ /* 0x000fe20000011608 */
[----:B------:R-:W-:Y:S01]  /*8e90*/  IMAD R5, R2, 0x8, R5 ;  /* 0x0000000802057824 */ /* 0x000fe200078e0205 */
[----:B------:R-:W-:Y:S01]  /*8ea0*/  LOP3.LUT R6, R6, 0x80, R7, 0xf8, !PT ;  /* 0x0000008006067812 */ /* 0x000fe200078ef807 */
[----:B0-----:R-:W-:Y:S01]  /*8eb0*/  UIMAD UR4, UR8, UR4, URZ ;  /* 0x00000004080472a4 */ /* 0x001fe2000f8e02ff */
[----:B------:R-:W-:Y:S02]  /*8ec0*/  LOP3.LUT R3, R3, 0xffff, R4, 0xf8, !PT ;  /* 0x0000ffff03037812 */ /* 0x000fe400078ef804 */
[----:B------:R-:W-:Y:S02]  /*8ed0*/  LOP3.LUT R5, R5, 0x40, R0, 0x78, !PT ;  /* 0x0000004005057812 */ /* 0x000fe400078e7800 */
[----:B------:R-:W-:Y:S01]  /*8ee0*/  LOP3.LUT R30, R3, 0x3c, R30, 0xf8, !PT ;  /* 0x0000003c031e7812 */ /* 0x000fe200078ef81e */
[----:B------:R-:W-:Y:S01]  /*8ef0*/  FMUL R3, R139, 8388608 ;  /* 0x4b0000008b037820 */ /* 0x000fe20000400000 */
[----:B------:R-:W-:-:S02]  /*8f00*/  LOP3.LUT R32, R6, R5, RZ, 0xfc, !PT ;  /* 0x0000000506207212 */ /* 0x000fc400078efcff */
[----:B------:R-:W-:Y:S02]  /*8f10*/  LOP3.LUT R7, R0, 0x7f, RZ, 0xc0, !PT ;  /* 0x0000007f00077812 */ /* 0x000fe400078ec0ff */
[----:B------:R-:W-:Y:S01]  /*8f20*/  FSEL R44, R3, R139, !P6 ;  /* 0x0000008b032c7208 */ /* 0x000fe20007000000 */
[----:B------:R-:W-:Y:S01]  /*8f30*/  @P4 FMUL R139, R139, 0.25 ;  /* 0x3e8000008b8b4820 */ /* 0x000fe20000400000 */
[----:B------:R-:W-:Y:S01]  /*8f40*/  FMUL R3, R138, 8388608 ;  /* 0x4b0000008a037820 */ /* 0x000fe20000400000 */
[----:B------:R-:W-:Y:S02]  /*8f50*/  FSETP.GEU.AND P4, PT, R137, 1.175494350822287508e-38, PT ;  /* 0x008000008900780b */ /* 0x000fe40003f8e000 */
[----:B------:R-:W-:Y:S01]  /*8f60*/  @!P5 FMUL R139, R139, 16777216 ;  /* 0x4b8000008b8bd820 */ /* 0x000fe20000400000 */
[----:B------:R-:W-:Y:S01]  /*8f70*/  VIADD R6, R44, 0xc0cafb0d ;  /* 0xc0cafb0d2c067836 */ /* 0x000fe20000000000 */
[----:B------:R-:W-:Y:S01]  /*8f80*/  FSEL R31, R3, R138, !P1 ;  /* 0x0000008a031f7208 */ /* 0x000fe20004800000 */
[----:B------:R-:W-:Y:S01]  /*8f90*/  @P3 FMUL R138, R138, 0.25 ;  /* 0x3e8000008a8a3820 */ /* 0x000fe20000400000 */
[----:B------:R-:W0:Y:S01]  /*8fa0*/  MUFU.RCP R4, R139 ;  /* 0x0000008b00047308 */ /* 0x000e220000001000 */
[C---:B------:R-:W-:Y:S01]  /*8fb0*/  FMUL R3, R137.reuse, 8388608 ;  /* 0x4b00000089037820 */ /* 0x040fe20000400000 */
[----:B------:R-:W-:Y:S01]  /*8fc0*/  FSEL R5, RZ, -23, P6 ;  /* 0xc1b80000ff057808 */ /* 0x000fe20003000000 */
[----:B------:R-:W-:Y:S01]  /*8fd0*/  @!P2 FMUL R138, R138, 16777216 ;  /* 0x4b8000008a8aa820 */ /* 0x000fe20000400000 */
[----:B------:R-:W-:-:S02]  /*8fe0*/  FSETP.GT.AND P6, PT, |R137|, 8.50705917302346158658e+37, PT ;  /* 0x7e8000008900780b */ /* 0x000fc40003fc4200 */
[----:B------:R-:W-:Y:S02]  /*8ff0*/  ISETP.GE.U32.AND P0, PT, R7, 0x20, PT ;  /* 0x000000200700780c */ /* 0x000fe40003f06070 */
[----:B------:R-:W-:Y:S01]  /*9000*/  LOP3.LUT R7, R6, 0xff800000, RZ, 0xc0, !PT ;  /* 0xff80000006077812 */ /* 0x000fe200078ec0ff */
[----:B------:R-:W1:Y:S01]  /*9010*/  MUFU.RCP R9, R138 ;  /* 0x0000008a00097308 */ /* 0x000e620000001000 */
[----:B------:R-:W-:Y:S02]  /*9020*/  FSEL R46, R3, R137, !P4 ;  /* 0x00000089032e7208 */ /* 0x000fe40006000000 */
[C---:B------:R-:W-:Y:S02]  /*9030*/  FSETP.GEU.AND P5, PT, |R137|.reuse, 1.175494350822287508e-38, PT ;  /* 0x008000008900780b */ /* 0x040fe40003fae200 */
[----:B------:R-:W-:Y:S01]  /*9040*/  FSEL R3, RZ, -23, P1 ;  /* 0xc1b80000ff037808 */ /* 0x000fe20000800000 */
[----:B------:R-:W-:Y:S01]  /*9050*/  VIADD R10, R46, 0xc0cafb0d ;  /* 0xc0cafb0d2e0a7836 */ /* 0x000fe20000000000 */
[----:B------:R-:W-:Y:S01]  /*9060*/  FSETP.GT.AND P1, PT, |R136|, 8.50705917302346158658e+37, PT ;  /* 0x7e8000008800780b */ /* 0x000fe20003f24200 */
[----:B------:R-:W-:Y:S01]  /*9070*/  @P6 FMUL R137, R137, 0.25 ;  /* 0x3e80000089896820 */ /* 0x000fe20000400000 */
[----:B------:R-:W-:Y:S01]  /*9080*/  I2FP.F32.S32 R8, R7 ;  /* 0x0000000700087245 */ /* 0x000fe20000201400 */
[----:B0-----:R-:W-:Y:S01]  /*9090*/  FMUL R22, R4, R63 ;  /* 0x0000003f04167220 */ /* 0x001fe20000400000 */
[----:B------:R-:W-:Y:S01]  /*90a0*/  FSETP.GEU.AND P3, PT, |R136|, 1.175494350822287508e-38, PT ;  /* 0x008000008800780b */ /* 0x000fe20003f6e200 */
[----:B------:R-:W-:Y:S01]  /*90b0*/  FMUL R23, R4, R62 ;  /* 0x0000003e04177220 */ /* 0x000fe20000400000 */
[----:B------:R-:W-:Y:S01]  /*90c0*/  FSETP.GEU.AND P2, PT, R136, 1.175494350822287508e-38, PT ;  /* 0x008000008800780b */ /* 0x000fe20003f4e000 */
[----:B------:R-:W-:Y:S01]  /*90d0*/  FFMA.FTZ R8, R8, 1.1920928955078125e-07, R5 ;  /* 0x3400000008087823 */ /* 0x000fe20000010005 */
[----:B------:R-:W-:Y:S01]  /*90e0*/  FMUL R5, R136, 8388608 ;  /* 0x4b00000088057820 */ /* 0x000fe20000400000 */
[C---:B------:R-:W-:Y:S01]  /*90f0*/  FMUL R26, R4.reuse, R51 ;  /* 0x00000033041a7220 */ /* 0x040fe20000400000 */
[----:B------:R-:W-:Y:S01]  /*9100*/  FMUL R27, R4, R50 ;  /* 0x00000032041b7220 */ /* 0x000fe20000400000 */
[----:B------:R-:W-:-:S02]  /*9110*/  VIADD R4, R31, 0xc0cafb0d ;  /* 0xc0cafb0d1f047836 */ /* 0x000fc40000000000 */
[----:B------:R-:W-:Y:S01]  /*9120*/  @!P5 FMUL R137, R137, 16777216 ;  /* 0x4b8000008989d820 */ /* 0x000fe20000400000 */
[----:B------:R-:W-:Y:S01]  /*9130*/  FSEL R33, R5, R136, !P2 ;  /* 0x0000008805217208 */ /* 0x000fe20005000000 */
[----:B------:R-:W-:Y:S01]  /*9140*/  @P1 FMUL R136, R136, 0.25 ;  /* 0x3e80000088881820 */ /* 0x000fe20000400000 */
[C---:B-1----:R-:W-:Y:S01]  /*9150*/  FMUL R24, R9.reuse, R61 ;  /* 0x0000003d09187220 */ /* 0x042fe20000400000 */
[----:B------:R-:W-:Y:S01]  /*9160*/  LOP3.LUT R4, R4, 0xff800000, RZ, 0xc0, !PT ;  /* 0xff80000004047812 */ /* 0x000fe200078ec0ff */
[C---:B------:R-:W-:Y:S01]  /*9170*/  FMUL R25, R9.reuse, R60 ;  /* 0x0000003c09197220 */ /* 0x040fe20000400000 */
[C---:B------:R-:W-:Y:S01]  /*9180*/  FMUL R28, R9.reuse, R49 ;  /* 0x00000031091c7220 */ /* 0x040fe20000400000 */
[----:B------:R-:W-:Y:S01]  /*9190*/  FMUL R29, R9, R48 ;  /* 0x00000030091d7220 */ /* 0x000fe20000400000 */
[----:B------:R-:W-:Y:S01]  /*91a0*/  @!P3 FMUL R136, R136, 16777216 ;  /* 0x4b8000008888b820 */ /* 0x000fe20000400000 */
[----:B------:R-:W0:Y:S01]  /*91b0*/  MUFU.RCP R9, R137 ;  /* 0x0000008900097308 */ /* 0x000e220000001000 */
[----:B------:R-:W-:Y:S01]  /*91c0*/  I2FP.F32.S32 R6, R4 ;  /* 0x0000000400067245 */ /* 0x000fe20000201400 */
[----:B------:R-:W-:Y:S01]  /*91d0*/  @P6 FMUL R59, R59, 0.25 ;  /* 0x3e8000003b3b6820 */ /* 0x000fe20000400000 */
[----:B------:R-:W-:Y:S01]  /*91e0*/  @P6 FMUL R58, R58, 0.25 ;  /* 0x3e8000003a3a6820 */ /* 0x000fe20000400000 */
[----:B------:R-:W-:Y:S01]  /*91f0*/  @P6 FMUL R55, R55, 0.25 ;  /* 0x3e80000037376820 */ /* 0x000fe20000400000 */
[----:B------:R-:W-:Y:S01]  /*9200*/  @P6 FMUL R54, R54, 0.25 ;  /* 0x3e80000036366820 */ /* 0x000fe20000400000 */
[----:B------:R-:W-:Y:S01]  /*9210*/  FFMA.FTZ R3, R6, 1.1920928955078125e-07, R3 ;  /* 0x3400000006037823 */ /* 0x000fe20000010003 */
[----:B------:R-:W-:Y:S01]  /*9220*/  VIADD R6, R33, 0xc0cafb0d ;  /* 0xc0cafb0d21067836 */ /* 0x000fe20000000000 */
[----:B------:R-:W1:Y:S01]  /*9230*/  MUFU.RCP R13, R136 ;  /* 0x00000088000d7308 */ /* 0x000e620000001000 */
        /* <DEDUP_REMOVED lines=8> */
[----:B------:R-:W-:Y:S01]  /*92c0*/  LOP3.LUT R6, R6, 0xff800000, RZ, 0xc0, !PT ;  /* 0xff80000006067812 */ /* 0x000fe200078ec0ff */
[C---:B0-----:R-:W-:Y:S01]  /*92d0*/  FMUL R14, R9.reuse, R59 ;  /* 0x0000003b090e7220 */ /* 0x041fe20000400000 */
[----:B------:R-:W-:Y:S01]  /*92e0*/  LOP3.LUT R11, R10, 0xff800000, RZ, 0xc0, !PT ;  /* 0xff8000000a0b7812 */ /* 0x000fe200078ec0ff */
[C---:B------:R-:W-:Y:S01]  /*92f0*/  FMUL R15, R9.reuse, R58 ;  /* 0x0000003a090f7220 */ /* 0x040fe20000400000 */
[C---:B------:R-:W-:Y:S01]  /*9300*/  FMUL R18, R9.reuse, R55 ;  /* 0x0000003709127220 */ /* 0x040fe20000400000 */
[----:B------:R-:W-:Y:S01]  /*9310*/  FMUL R19, R9, R54 ;  /* 0x0000003609137220 */ /* 0x000fe20000400000 */
[----:B------:R-:W-:Y:S01]  /*9320*/  FSEL R9, RZ, -23, P4 ;  /* 0xc1b80000ff097808 */ /* 0x000fe20002000000 */
[----:B------:R-:W-:Y:S01]  /*9330*/  @!P3 FMUL R57, R57, 16777216 ;  /* 0x4b8000003939b820 */ /* 0x000fe20000400000 */
[----:B------:R-:W-:Y:S01]  /*9340*/  FSEL R5, RZ, -23, P2 ;  /* 0xc1b80000ff057808 */ /* 0x000fe20001000000 */
[----:B------:R-:W-:Y:S01]  /*9350*/  @!P3 FMUL R56, R56, 16777216 ;  /* 0x4b8000003838b820 */ /* 0x000fe20000400000 */
[----:B------:R-:W-:Y:S01]  /*9360*/  @!P3 FMUL R53, R53, 16777216 ;  /* 0x4b8000003535b820 */ /* 0x000fe20000400000 */
[----:B------:R-:W-:Y:S01]  /*9370*/  @!P3 FMUL R52, R52, 16777216 ;  /* 0x4b8000003434b820 */ /* 0x000fe20000400000 */
[----:B------:R-:W-:Y:S01]  /*9380*/  I2FP.F32.S32 R10, R6 ;  /* 0x00000006000a7245 */ /* 0x000fe20000201400 */
[C---:B-1----:R-:W-:Y:S01]  /*9390*/  FMUL R16, R13.reuse, R57 ;  /* 0x000000390d107220 */ /* 0x042fe20000400000 */
[----:B------:R-:W-:Y:S01]  /*93a0*/  I2FP.F32.S32 R12, R11 ;  /* 0x0000000b000c7245 */ /* 0x000fe20000201400 */
[C---:B------:R-:W-:Y:S01]  /*93b0*/  FMUL R17, R13.reuse, R56 ;  /* 0x000000380d117220 */ /* 0x040fe20000400000 */
[----:B------:R-:W-:Y:S01]  /*93c0*/  F2FP.SATFINITE.E4M3.F32.PACK_AB_MERGE_C R28, R28, R29, RZ ;  /* 0x0000001d1c1c723e */ /* 0x000fe200048070ff */
[C---:B------:R-:W-:Y:S01]  /*93d0*/  FMUL R20, R13.reuse, R53 ;  /* 0x000000350d147220 */ /* 0x040fe20000400000 */
[----:B------:R-:W-:Y:S01]  /*93e0*/  F2FP.SATFINITE.E4M3.F32.PACK_AB_MERGE_C R25, R24, R25, RZ ;  /* 0x000000191819723e */ /* 0x000fe200048070ff */
[----:B------:R-:W-:Y:S01]  /*93f0*/  FMUL R21, R13, R52 ;  /* 0x000000340d157220 */ /* 0x000fe20000400000 */
[----:B------:R-:W-:Y:S01]  /*9400*/  FFMA.FTZ R10, R10, 1.1920928955078125e-07, R5 ;  /* 0x340000000a0a7823 */ /* 0x000fe20000010005 */
[----:B------:R-:W-:Y:S01]  /*9410*/  FFMA.FTZ R13, R12, 1.1920928955078125e-07, R9 ;  /* 0x340000000c0d7823 */ /* 0x000fe20000010009 */
[----:B------:R-:W-:Y:S01]  /*9420*/  LOP3.LUT R5, R28, 0xffff, RZ, 0xc0, !PT ;  /* 0x0000ffff1c057812 */ /* 0x000fe200078ec0ff */
[----:B------:R-:W-:Y:S01]  /*9430*/  IMAD.IADD R4, R31, 0x1, -R4 ;  /* 0x000000011f047824 */ /* 0x000fe200078e0a04 */
[----:B------:R-:W-:Y:S01]  /*9440*/  LOP3.LUT R12, R25, 0xffff, RZ, 0xc0, !PT ;  /* 0x0000ffff190c7812 */ /* 0x000fe200078ec0ff */
[----:B------:R-:W-:Y:S01]  /*9450*/  IMAD.IADD R7, R44, 0x1, -R7 ;  /* 0x000000012c077824 */ /* 0x000fe200078e0a07 */
[----:B------:R-:W-:Y:S01]  /*9460*/  SHF.R.U32.HI R5, RZ, 0x8, R5 ;  /* 0x00000008ff057819 */ /* 0x000fe20000011605 */
[----:B------:R-:W-:Y:S01]  /*9470*/  IMAD.IADD R6, R33, 0x1, -R6 ;  /* 0x0000000121067824 */ /* 0x000fe200078e0a06 */
[----:B------:R-:W-:Y:S01]  /*9480*/  SHF.R.U32.HI R12, RZ, 0x8, R12 ;  /* 0x00000008ff0c7819 */ /* 0x000fe2000001160c */
[----:B------:R-:W-:Y:S01]  /*9490*/  FADD R4, R4, -1 ;  /* 0xbf80000004047421 */ /* 0x000fe20000000000 */
[----:B------:R-:W-:Y:S01]  /*94a0*/  F2FP.SATFINITE.E4M3.F32.PACK_AB_MERGE_C R26, R26, R27, RZ ;  /* 0x0000001b1a1a723e */ /* 0x000fe200048070ff */
[----:B------:R-:W-:Y:S01]  /*94b0*/  IMAD.IADD R11, R46, 0x1, -R11 ;  /* 0x000000012e0b7824 */ /* 0x000fe200078e0a0b */
[----:B------:R-:W-:Y:S01]  /*94c0*/  F2FP.SATFINITE.E4M3.F32.PACK_AB_MERGE_C R23, R22, R23, RZ ;  /* 0x000000171617723e */ /* 0x000fe200048070ff */
[----:B------:R-:W-:Y:S01]  /*94d0*/  FADD R7, R7, -1 ;  /* 0xbf80000007077421 */ /* 0x000fe20000000000 */
[----:B------:R-:W-:Y:S01]  /*94e0*/  F2FP.SATFINITE.E4M3.F32.PACK_AB_MERGE_C R20, R20, R21, RZ ;  /* 0x000000151414723e */ /* 0x000fe200048070ff */
[----:B------:R-:W-:Y:S01]  /*94f0*/  FADD R11, R11, -1 ;  /* 0xbf8000000b0b7421 */ /* 0x000fe20000000000 */
[----:B------:R-:W-:Y:S01]  /*9500*/  F2FP.SATFINITE.E4M3.F32.PACK_AB_MERGE_C R17, R16, R17, RZ ;  /* 0x000000111011723e */ /* 0x000fe200048070ff */
[----:B------:R-:W0:Y:S01]  /*9510*/  LDC.64 R50, c[0x0][0x398] ;  /* 0x0000e600ff327b82 */ /* 0x000e220000000a00 */
[----:B------:R-:W-:-:S02]  /*9520*/  F2FP.SATFINITE.E4M3.F32.PACK_AB_MERGE_C R18, R18, R19, RZ ;  /* 0x000000131212723e */ /* 0x000fc400048070ff */
[----:B------:R-:W-:Y:S02]  /*9530*/  F2FP.SATFINITE.E4M3.F32.PACK_AB_MERGE_C R15, R14, R15, RZ ;  /* 0x0000000f0e0f723e */ /* 0x000fe400048070ff */
[----:B------:R-:W-:Y:S02]  /*9540*/  PRMT R19, R12, 0x7604, R5 ;  /* 0x000076040c137816 */ /* 0x000fe40000000005 */
[----:B------:R-:W-:Y:S02]  /*9550*/  LOP3.LUT R5, R26, 0xffff, RZ, 0xc0, !PT ;  /* 0x0000ffff1a057812 */ /* 0x000fe400078ec0ff */
[----:B------:R-:W-:Y:S01]  /*9560*/  LOP3.LUT R12, R23, 0xffff, RZ, 0xc0, !PT ;  /* 0x0000ffff170c7812 */ /* 0x000fe200078ec0ff */
[----:B------:R-:W-:Y:S01]  /*9570*/  STS.U16 [R30+UR6+0x80], R19 ;  /* 0x000080131e007988 */ /* 0x000fe20008000406 */
[----:B------:R-:W-:Y:S02]  /*9580*/  LOP3.LUT R9, R20, 0xffff, RZ, 0xc0, !PT ;  /* 0x0000ffff14097812 */ /* 0x000fe400078ec0ff */
[----:B------:R-:W-:-:S02]  /*9590*/  LOP3.LUT R16, R17, 0xffff, RZ, 0xc0, !PT ;  /* 0x0000ffff11107812 */ /* 0x000fc400078ec0ff */
[----:B------:R-:W-:Y:S02]  /*95a0*/  PRMT R20, R17, 0x7604, R20 ;  /* 0x0000760411147816 */ /* 0x000fe40000000014 */
[C---:B------:R-:W-:Y:S02]  /*95b0*/  PRMT R17, R15.reuse, 0x7604, R18 ;  /* 0x000076040f117816 */ /* 0x040fe40000000012 */
[----:B------:R-:W-:Y:S02]  /*95c0*/  LOP3.LUT R14, R18, 0xffff, RZ, 0xc0, !PT ;  /* 0x0000ffff120e7812 */ /* 0x000fe400078ec0ff */
[----:B------:R-:W-:Y:S02]  /*95d0*/  LOP3.LUT R15, R15, 0xffff, RZ, 0xc0, !PT ;  /* 0x0000ffff0f0f7812 */ /* 0x000fe400078ec0ff */
[----:B------:R-:W-:Y:S02]  /*95e0*/  SHF.R.U32.HI R5, RZ, 0x8, R5 ;  /* 0x00000008ff057819 */ /* 0x000fe40000011605 */
[----:B------:R-:W-:-:S02]  /*95f0*/  SHF.R.U32.HI R12, RZ, 0x8, R12 ;  /* 0x00000008ff0c7819 */ /* 0x000fc4000001160c */
[----:B------:R-:W-:Y:S02]  /*9600*/  SHF.R.U32.HI R9, RZ, 0x8, R9 ;  /* 0x00000008ff097819 */ /* 0x000fe40000011609 */
[----:B------:R-:W-:Y:S02]  /*9610*/  SHF.R.U32.HI R16, RZ, 0x8, R16 ;  /* 0x00000008ff107819 */ /* 0x000fe40000011610 */
[----:B------:R-:W-:Y:S02]  /*9620*/  PRMT R25, R25, 0x7604, R28 ;  /* 0x0000760419197816 */ /* 0x000fe4000000001c */
[----:B------:R-:W-:Y:S02]  /*9630*/  SHF.R.U32.HI R14, RZ, 0x8, R14 ;  /* 0x00000008ff0e7819 */ /* 0x000fe4000001160e */
[----:B------:R-:W-:Y:S01]  /*9640*/  SHF.R.U32.HI R15, RZ, 0x8, R15 ;  /* 0x00000008ff0f7819 */ /* 0x000fe2000001160f */
[----:B------:R-:W-:Y:S01]  /*9650*/  STS.U16 [R30+UR6], R25 ;  /* 0x000000191e007988 */ /* 0x000fe20008000406 */
[----:B------:R-:W-:-:S02]  /*9660*/  PRMT R12, R12, 0x7604, R5 ;  /* 0x000076040c0c7816 */ /* 0x000fc40000000005 */
[----:B------:R-:W-:Y:S02]  /*9670*/  PRMT R26, R23, 0x7604, R26 ;  /* 0x00007604171a7816 */ /* 0x000fe4000000001a */
[----:B------:R-:W-:Y:S02]  /*9680*/  LOP3.LUT R5, R30, 0x40, RZ, 0x3c, !PT ;  /* 0x000000401e057812 */ /* 0x000fe400078e3cff */
[----:B------:R-:W-:Y:S02]  /*9690*/  PRMT R18, R16, 0x7604, R9 ;  /* 0x0000760410127816 */ /* 0x000fe40000000009 */
[C---:B------:R-:W-:Y:S01]  /*96a0*/  LOP3.LUT R9, R30.reuse, 0x4, RZ, 0x3c, !PT ;  /* 0x000000041e097812 */ /* 0x040fe200078e3cff */
[----:B------:R-:W-:Y:S01]  /*96b0*/  STS.U16 [R5+UR6+0x200], R26 ;  /* 0x0002001a05007988 */ /* 0x000fe20008000406 */
[----:B------:R-:W-:Y:S01]  /*96c0*/  PRMT R29, R15, 0x7604, R14 ;  /* 0x000076040f1d7816 */ /* 0x000fe2000000000e */
[----:B------:R-:W-:Y:S01]  /*96d0*/  IMAD.MOV.U32 R14, RZ, RZ, 0x3dc6b27f ;  /* 0x3dc6b27fff0e7424 */ /* 0x000fe200078e00ff */
[----:B------:R-:W-:Y:S01]  /*96e0*/  LOP3.LUT R16, R30, 0x44, RZ, 0x3c, !PT ;  /* 0x000000441e107812 */ /* 0x000fe200078e3cff */
[----:B------:R1:W-:Y:S01]  /*96f0*/  STS.U16 [R5+UR6+0x280], R12 ;  /* 0x0002800c05007988 */ /* 0x0003e20008000406 */
[----:B------:R-:W-:-:S02]  /*9700*/  SHF.R.U32.HI R15, RZ, 0x5, R0 ;  /* 0x00000005ff0f7819 */ /* 0x000fc40000011600 */
[----:B------:R-:W-:Y:S01]  /*9710*/  ISETP.GE.U32.AND P6, PT, R44, 0x7f800000, PT ;  /* 0x7f8000002c00780c */ /* 0x000fe20003fc6070 */
[----:B------:R-:W-:Y:S01]  /*9720*/  STS.U16 [R9+UR6+0x400], R20 ;  /* 0x0004001409007988 */ /* 0x000fe20008000406 */
[----:B------:R-:W-:Y:S02]  /*9730*/  SGXT.U32 R15, R15, 0x2 ;  /* 0x000000020f0f781a */ /* 0x000fe40000000000 */
[----:B------:R-:W-:Y:S01]  /*9740*/  ISETP.GE.U32.AND P1, PT, R33, 0x7f800000, PT ;  /* 0x7f8000002100780c */ /* 0x000fe20003f26070 */
[----:B------:R4:W-:Y:S01]  /*9750*/  STS.U16 [R9+UR6+0x480], R18 ;  /* 0x0004801209007988 */ /* 0x0009e20008000406 */
[----:B------:R-:W-:Y:S01]  /*9760*/  ISETP.GE.U32.AND P5, PT, R46, 0x7f800000, PT ;  /* 0x7f8000002e00780c */ /* 0x000fe20003fa6070 */
[-C--:B-1----:R-:W-:Y:S01]  /*9770*/  FFMA.FTZ R5, R4, R14.reuse, -0.16845393180847167969 ;  /* 0xbe2c7f3004057423 */ /* 0x082fe2000001000e */
[----:B------:R-:W-:Y:S01]  /*9780*/  ISETP.GE.U32.AND P2, PT, R31, 0x7f800000, PT ;  /* 0x7f8000001f00780c */ /* 0x000fe20003f46070 */
[----:B------:R1:W-:Y:S01]  /*9790*/  STS.U16 [R16+UR6+0x600], R17 ;  /* 0x0006001110007988 */ /* 0x0003e20008000406 */
[----:B------:R-:W-:Y:S01]  /*97a0*/  LOP3.LUT R24, R32, 0x4, RZ, 0x3c, !PT ;  /* 0x0000000420187812 */ /* 0x000fe200078e3cff */
[----:B------:R-:W-:Y:S01]  /*97b0*/  FFMA.FTZ R5, R4, R5, 0.1716887056827545166 ;  /* 0x3e2fcf2a04057423 */ /* 0x000fe20000010005 */
[----:B------:R-:W-:Y:S01]  /*97c0*/  FSETP.NEU.AND P3, PT, R44, RZ, PT ;  /* 0x000000ff2c00720b */ /* 0x000fe20003f6d000 */
[----:B------:R5:W-:Y:S01]  /*97d0*/  STS.U16 [R16+UR6+0x680], R29 ;  /* 0x0006801d10007988 */ /* 0x000be20008000406 */
[----:B--2---:R-:W-:Y:S01]  /*97e0*/  LOP3.LUT R64, R64, 0x1f, R65, 0xf8, !PT ;  /* 0x0000001f40407812 */ /* 0x004fe200078ef841 */
[----:B----4-:R-:W-:Y:S01]  /*97f0*/  FADD R9, R6, -1 ;  /* 0xbf80000006097421 */ /* 0x010fe20000000000 */
[-C--:B------:R-:W-:Y:S01]  /*9800*/  FFMA.FTZ R6, R7, R14.reuse, -0.16845393180847167969 ;  /* 0xbe2c7f3007067423 */ /* 0x080fe2000001000e */
[C---:B------:R-:W-:Y:S01]  /*9810*/  FFMA.FTZ R5, R4.reuse, R5, -0.17900948226451873779 ;  /* 0xbe374e4304057423 */ /* 0x040fe20000010005 */
[----:B------:R-:W-:Y:S01]  /*9820*/  BAR.SYNC.DEFER_BLOCKING 0x0 ;  /* 0x0000000000007b1d */ /* 0x000fe20000010000 */
[-C--:B------:R-:W-:Y:S01]  /*9830*/  FFMA.FTZ R12, R9, R14.reuse, -0.16845393180847167969 ;  /* 0xbe2c7f30090c7423 */ /* 0x080fe2000001000e */
[----:B------:R-:W-:Y:S01]  /*9840*/  FFMA.FTZ R14, R11, R14, -0.16845393180847167969 ;  /* 0xbe2c7f300b0e7423 */ /* 0x000fe2000001000e */
[----:B------:R-:W-:Y:S01]  /*9850*/  FFMA.FTZ R6, R7, R6, 0.1716887056827545166 ;  /* 0x3e2fcf2a07067423 */ /* 0x000fe20000010006 */
[C---:B------:R-:W-:Y:S01]  /*9860*/  FFMA.FTZ R5, R4.reuse, R5, 0.20512372255325317383 ;  /* 0x3e520bf404057423 */ /* 0x040fe20000010005 */
[----:B------:R-:W-:Y:S01]  /*9870*/  FFMA.FTZ R12, R9, R12, 0.1716887056827545166 ;  /* 0x3e2fcf2a090c7423 */ /* 0x000fe2000001000c */
[----:B------:R-:W-:Y:S01]  /*9880*/  FFMA.FTZ R14, R11, R14, 0.1716887056827545166 ;  /* 0x3e2fcf2a0b0e7423 */ /* 0x000fe2000001000e */
[----:B------:R-:W-:Y:S01]  /*9890*/  FFMA.FTZ R6, R7, R6, -0.17900948226451873779 ;  /* 0xbe374e4307067423 */ /* 0x000fe20000010006 */
[C---:B------:R-:W-:Y:S01]  /*98a0*/  FFMA.FTZ R5, R4.reuse, R5, -0.24046532809734344482 ;  /* 0xbe763c8b04057423 */ /* 0x040fe20000010005 */
[----:B------:R-:W-:Y:S01]  /*98b0*/  FFMA.FTZ R12, R9, R12, -0.17900948226451873779 ;  /* 0xbe374e43090c7423 */ /* 0x000fe2000001000c */
[----:B------:R-:W-:Y:S01]  /*98c0*/  FFMA.FTZ R14, R11, R14, -0.17900948226451873779 ;  /* 0xbe374e430b0e7423 */ /* 0x000fe2000001000e */
[----:B------:R-:W-:Y:S01]  /*98d0*/  FFMA.FTZ R6, R7, R6, 0.20512372255325317383 ;  /* 0x3e520bf407067423 */ /* 0x000fe20000010006 */
[C---:B------:R-:W-:Y:S01]  /*98e0*/  FFMA.FTZ R5, R4.reuse, R5, 0.28857114911079406738 ;  /* 0x3e93bf9904057423 */ /* 0x040fe20000010005 */
[----:B------:R-:W-:Y:S01]  /*98f0*/  FFMA.FTZ R12, R9, R12, 0.20512372255325317383 ;  /* 0x3e520bf4090c7423 */ /* 0x000fe2000001000c */
[----:B------:R-:W-:Y:S01]  /*9900*/  FFMA.FTZ R14, R11, R14, 0.20512372255325317383 ;  /* 0x3e520bf40b0e7423 */ /* 0x000fe2000001000e */
[----:B------:R-:W-:Y:S01]  /*9910*/  FFMA.FTZ R6, R7, R6, -0.24046532809734344482 ;  /* 0xbe763c8b07067423 */ /* 0x000fe20000010006 */
[C---:B------:R-:W-:Y:S01]  /*9920*/  FFMA.FTZ R5, R4.reuse, R5, -0.36067417263984680176 ;  /* 0xbeb8aa4904057423 */ /* 0x040fe20000010005 */
[----:B------:R-:W-:Y:S01]  /*9930*/  FFMA.FTZ R12, R9, R12, -0.24046532809734344482 ;  /* 0xbe763c8b090c7423 */ /* 0x000fe2000001000c */
[----:B------:R-:W-:Y:S01]  /*9940*/  FFMA.FTZ R14, R11, R14, -0.24046532809734344482 ;  /* 0xbe763c8b0b0e7423 */ /* 0x000fe2000001000e */
[----:B------:R-:W-:Y:S01]  /*9950*/  FFMA.FTZ R6, R7, R6, 0.28857114911079406738 ;  /* 0x3e93bf9907067423 */ /* 0x000fe20000010006 */
[C---:B------:R-:W-:Y:S01]  /*9960*/  FFMA.FTZ R5, R4.reuse, R5, 0.48089820146560668945 ;  /* 0x3ef6384a04057423 */ /* 0x040fe20000010005 */
[----:B------:R-:W-:Y:S01]  /*9970*/  FFMA.FTZ R12, R9, R12, 0.28857114911079406738 ;  /* 0x3e93bf99090c7423 */ /* 0x000fe2000001000c */
[----:B------:R-:W-:Y:S01]  /*9980*/  FFMA.FTZ R14, R11, R14, 0.28857114911079406738 ;  /* 0x3e93bf990b0e7423 */ /* 0x000fe2000001000e */
[----:B------:R-:W-:Y:S01]  /*9990*/  FFMA.FTZ R6, R7, R6, -0.36067417263984680176 ;  /* 0xbeb8aa4907067423 */ /* 0x000fe20000010006 */
[C---:B------:R-:W-:Y:S01]  /*99a0*/  FFMA.FTZ R5, R4.reuse, R5, -0.72134751081466674805 ;  /* 0xbf38aa3b04057423 */ /* 0x040fe20000010005 */
[----:B------:R-:W-:Y:S01]  /*99b0*/  FFMA.FTZ R12, R9, R12, -0.36067417263984680176 ;  /* 0xbeb8aa49090c7423 */ /* 0x000fe2000001000c */
[----:B------:R-:W-:Y:S01]  /*99c0*/  FFMA.FTZ R14, R11, R14, -0.36067417263984680176 ;  /* 0xbeb8aa490b0e7423 */ /* 0x000fe2000001000e */
[----:B------:R-:W-:Y:S01]  /*99d0*/  FFMA.FTZ R6, R7, R6, 0.48089820146560668945 ;  /* 0x3ef6384a07067423 */ /* 0x000fe20000010006 */
[C---:B------:R-:W-:Y:S01]  /*99e0*/  FMUL R5, R4.reuse, R5 ;  /* 0x0000000504057220 */ /* 0x040fe20000400000 */
[----:B------:R-:W-:Y:S01]  /*99f0*/  FFMA.FTZ R12, R9, R12, 0.48089820146560668945 ;  /* 0x3ef6384a090c7423 */ /* 0x000fe2000001000c */
[----:B------:R-:W-:Y:S01]  /*9a00*/  FFMA.FTZ R14, R11, R14, 0.48089820146560668945 ;  /* 0x3ef6384a0b0e7423 */ /* 0x000fe2000001000e */
[----:B------:R-:W-:Y:S01]  /*9a10*/  FFMA.FTZ R6, R7, R6, -0.72134751081466674805 ;  /* 0xbf38aa3b07067423 */ /* 0x000fe20000010006 */
[C---:B------:R-:W-:Y:S01]  /*9a20*/  FMUL R5, R4.reuse, R5 ;  /* 0x0000000504057220 */ /* 0x040fe20000400000 */
[----:B------:R-:W-:Y:S01]  /*9a30*/  FFMA.FTZ R12, R9, R12, -0.72134751081466674805 ;  /* 0xbf38aa3b090c7423 */ /* 0x000fe2000001000c */
[----:B------:R-:W-:Y:S01]  /*9a40*/  FFMA.FTZ R14, R11, R14, -0.72134751081466674805 ;  /* 0xbf38aa3b0b0e7423 */ /* 0x000fe2000001000e */
[----:B------:R-:W-:Y:S01]  /*9a50*/  FMUL R6, R7, R6 ;  /* 0x0000000607067220 */ /* 0x000fe20000400000 */
[----:B------:R-:W-:Y:S01]  /*9a60*/  FFMA.FTZ R4, R4, 1.4426950216293334961, R5 ;  /* 0x3fb8aa3b04047823 */ /* 0x000fe20000010005 */
[----:B------:R-:W-:Y:S01]  /*9a70*/  FMUL R12, R9, R12 ;  /* 0x0000000c090c7220 */ /* 0x000fe20000400000 */
[----:B------:R-:W-:Y:S01]  /*9a80*/  FMUL R14, R11, R14 ;  /* 0x0000000e0b0e7220 */ /* 0x000fe20000400000 */
[----:B------:R-:W-:Y:S01]  /*9a90*/  FMUL R6, R7, R6 ;  /* 0x0000000607067220 */ /* 0x000fe20000400000 */
[----:B---3--:R-:W-:-:S02]  /*9aa0*/  IMAD R5, R15, R38, RZ ;  /* 0x000000260f057224 */ /* 0x008fc400078e02ff */
[----:B------:R-:W-:Y:S01]  /*9ab0*/  FMUL R12, R9, R12 ;  /* 0x0000000c090c7220 */ /* 0x000fe20000400000 */
[----:B------:R-:W-:Y:S01]  /*9ac0*/  FMUL R14, R11, R14 ;  /* 0x0000000e0b0e7220 */ /* 0x000fe20000400000 */
[----:B------:R-:W-:Y:S01]  /*9ad0*/  FFMA.FTZ R7, R7, 1.4426950216293334961, R6 ;  /* 0x3fb8aa3b07077823 */ /* 0x000fe20000010006 */
[----:B------:R-:W-:Y:S01]  /*9ae0*/  FADD R34, R3, R4 ;  /* 0x0000000403227221 */ /* 0x000fe20000000000 */
[----:B------:R-:W-:Y:S01]  /*9af0*/  FFMA.FTZ R9, R9, 1.4426950216293334961, R12 ;  /* 0x3fb8aa3b09097823 */ /* 0x000fe2000001000c */
[----:B------:R-:W-:Y:S01]  /*9b00*/  FFMA.FTZ R14, R11, 1.4426950216293334961, R14 ;  /* 0x3fb8aa3b0b0e7823 */ /* 0x000fe2000001000e */
[----:B------:R-:W-:Y:S02]  /*9b10*/  IMAD R11, R38, 0x4, R5 ;  /* 0x00000004260b7824 */ /* 0x000fe400078e0205 */
[----:B------:R-:W-:Y:S01]  /*9b20*/  FADD R35, R8, R7 ;  /* 0x0000000708237221 */ /* 0x000fe20000000000 */
[----:B------:R-:W-:Y:S01]  /*9b30*/  @P6 IMAD.MOV.U32 R7, RZ, RZ, 0x7f800000 ;  /* 0x7f800000ff076424 */ /* 0x000fe200078e00ff */
[----:B------:R-:W2:Y:S01]  /*9b40*/  LDS R39, [R32+UR6] ;  /* 0x0000000620277984 */ /* 0x000ea20008000800 */
[----:B------:R-:W-:-:S02]  /*9b50*/  IMAD R12, R38, 0x4, R11 ;  /* 0x00000004260c7824 */ /* 0x000fc400078e020b */
[----:B------:R-:W-:Y:S01]  /*9b60*/  FADD R36, R10, R9 ;  /* 0x000000090a247221 */ /* 0x000fe20000000000 */
[----:B------:R-:W-:Y:S02]  /*9b70*/  @P1 IMAD.MOV.U32 R4, RZ, RZ, 0x7f800000 ;  /* 0x7f800000ff041424 */ /* 0x000fe400078e00ff */
[----:B------:R-:W-:Y:S01]  /*9b80*/  @P6 FFMA.FTZ R35, R44, R7, +INF ;  /* 0x7f8000002c236423 */ /* 0x000fe20000010007 */
[----:B------:R-:W-:Y:S01]  /*9b90*/  @P5 IMAD.MOV.U32 R7, RZ, RZ, 0x7f800000 ;  /* 0x7f800000ff075424 */ /* 0x000fe200078e00ff */
[----:B------:R-:W3:Y:S01]  /*9ba0*/  LDS R45, [R24+UR6] ;  /* 0x00000006182d7984 */ /* 0x000ee20008000800 */
[----:B------:R-:W-:Y:S02]  /*9bb0*/  IMAD R15, R38, 0x4, R12 ;  /* 0x00000004260f7824 */ /* 0x000fe400078e020c */
[----:B------:R-:W-:Y:S01]  /*9bc0*/  FADD R37, R13, R14 ;  /* 0x0000000e0d257221 */ /* 0x000fe20000000000 */
[----:B------:R-:W-:Y:S01]  /*9bd0*/  @P1 FFMA.FTZ R36, R33, R4, +INF ;  /* 0x7f80000021241423 */ /* 0x000fe20000010004 */
[----:B------:R-:W-:Y:S01]  /*9be0*/  @P2 IMAD.MOV.U32 R3, RZ, RZ, 0x7f800000 ;  /* 0x7f800000ff032424 */ /* 0x000fe200078e00ff */
[C---:B------:R-:W-:Y:S01]  /*9bf0*/  FSETP.NEU.AND P1, PT, R46.reuse, RZ, PT ;  /* 0x000000ff2e00720b */ /* 0x040fe20003f2d000 */
[----:B------:R-:W-:Y:S01]  /*9c00*/  @P5 FFMA.FTZ R37, R46, R7, +INF ;  /* 0x7f8000002e255423 */ /* 0x000fe20000010007 */
[----:B------:R-:W4:Y:S01]  /*9c10*/  LDS R44, [R32+UR6+0x100] ;  /* 0x00010006202c7984 */ /* 0x000f220008000800 */
[----:B------:R-:W-:-:S02]  /*9c20*/  IMAD R13, R38, 0x4, R15 ;  /* 0x00000004260d7824 */ /* 0x000fc400078e020f */
[----:B------:R-:W-:Y:S01]  /*9c30*/  @P2 FFMA.FTZ R34, R31, R3, +INF ;  /* 0x7f8000001f222423 */ /* 0x000fe20000010003 */
[----:B------:R-:W-:Y:S01]  /*9c40*/  IMAD R3, R64, UR5, RZ ;  /* 0x0000000540037c24 */ /* 0x000fe2000f8e02ff */
[----:B------:R2:W2:Y:S01]  /*9c50*/  LDS R46, [R24+UR6+0x100] ;  /* 0x00010006182e7984 */ /* 0x0004a20008000800 */
[C---:B-1----:R-:W-:Y:S01]  /*9c60*/  IMAD R17, R38.reuse, 0x4, R13 ;  /* 0x0000000426117824 */ /* 0x042fe200078e020d */
[----:B------:R-:W-:Y:S01]  /*9c70*/  USHF.R.S32.HI UR5, URZ, 0x1f, UR4 ;  /* 0x0000001fff057899 */ /* 0x000fe20008011404 */
[----:B------:R-:W-:Y:S02]  /*9c80*/  SHF.R.U32.HI R4, RZ, 0x1, R0 ;  /* 0x00000001ff047819 */ /* 0x000fe40000011600 */
[C---:B------:R-:W-:Y:S01]  /*9c90*/  IMAD R19, R38.reuse, 0x4, R17 ;  /* 0x0000000426137824 */ /* 0x040fe200078e0211 */
[----:B0-----:R-:W-:Y:S01]  /*9ca0*/  IADD3 R50, P5, P6, R3, UR4, R50 ;  /* 0x0000000403327c10 */ /* 0x001fe2000febe032 */
[----:B------:R-:W0:Y:S01]  /*9cb0*/  LDCU UR4, c[0x0][0x3ec] ;  /* 0x00007d80ff0477ac */ /* 0x000e220008000800 */
[----:B------:R-:W-:Y:S01]  /*9cc0*/  SHF.R.S32.HI R6, RZ, 0x1f, R3 ;  /* 0x0000001fff067819 */ /* 0x000fe20000011403 */
[----:B------:R-:W-:Y:S01]  /*9cd0*/  IMAD R21, R38, 0x4, R19 ;  /* 0x0000000426157824 */ /* 0x000fe200078e0213 */
[----:B------:R-:W-:-:S02]  /*9ce0*/  LOP3.LUT R47, R4, 0xc, RZ, 0xc0, !PT ;  /* 0x0000000c042f7812 */ /* 0x000fc400078ec0ff */
[----:B------:R-:W-:Y:S01]  /*9cf0*/  IADD3.X R52, PT, PT, R6, UR5, R51, P5, P6 ;  /* 0x0000000506347c10 */ /* 0x000fe2000afec433 */
[C---:B------:R-:W-:Y:S01]  /*9d00*/  IMAD R23, R38.reuse, 0x4, R21 ;  /* 0x0000000426177824 */ /* 0x040fe200078e0215 */
[-C--:B------:R-:W-:Y:S02]  /*9d10*/  IADD3 R4, P6, PT, R5, R50.reuse, RZ ;  /* 0x0000003205047210 */ /* 0x080fe40007fde0ff */
[----:B------:R-:W-:Y:S01]  /*9d20*/  IADD3 R6, P5, PT, R11, R50, RZ ;  /* 0x000000320b067210 */ /* 0x000fe20007fbe0ff */
[----:B------:R-:W-:Y:S01]  /*9d30*/  IMAD R3, R38, 0x4, R23 ;  /* 0x0000000426037824 */ /* 0x000fe200078e0217 */
[----:B------:R-:W-:Y:S02]  /*9d40*/  LEA.HI.X.SX32 R5, R5, R52, 0x1, P6 ;  /* 0x0000003405057211 */ /* 0x000fe400030f0eff */
[----:B------:R-:W-:Y:S01]  /*9d50*/  IADD3 R8, P6, PT, R12, R50, RZ ;  /* 0x000000320c087210 */ /* 0x000fe20007fde0ff */
[----:B------:R-:W-:Y:S01]  /*9d60*/  IMAD R25, R38, 0x4, R3 ;  /* 0x0000000426197824 */ /* 0x000fe200078e0203 */
[----:B------:R-:W-:-:S02]  /*9d70*/  LEA.HI.X.SX32 R7, R11, R52, 0x1, P5 ;  /* 0x000000340b077211 */ /* 0x000fc400028f0eff */
[----:B------:R-:W-:Y:S01]  /*9d80*/  IADD3 R10, P5, PT, R15, R50, RZ ;  /* 0x000000320f0a7210 */ /* 0x000fe20007fbe0ff */
[----:B------:R-:W-:Y:S01]  /*9d90*/  IMAD R27, R38, 0x4, R25 ;  /* 0x00000004261b7824 */ /* 0x000fe200078e0219 */
[----:B------:R-:W-:Y:S01]  /*9da0*/  LEA.HI.X.SX32 R9, R12, R52, 0x1, P6 ;  /* 0x000000340c097211 */ /* 0x000fe200030f0eff */
[----:B0-----:R-:W-:Y:S01]  /*9db0*/  UIMAD UR4, UR8, UR4, URZ ;  /* 0x00000004080472a4 */ /* 0x001fe2000f8e02ff */
[----:B------:R-:W-:Y:S01]  /*9dc0*/  IADD3 R12, P6, PT, R13, R50, RZ ;  /* 0x000000320d0c7210 */ /* 0x000fe20007fde0ff */
[----:B-----5:R-:W-:Y:S01]  /*9dd0*/  IMAD R29, R38, 0x4, R27 ;  /* 0x00000004261d7824 */ /* 0x020fe200078e021b */
[----:B------:R-:W-:Y:S01]  /*9de0*/  LEA.HI.X.SX32 R11, R15, R52, 0x1, P5 ;  /* 0x000000340f0b7211 */ /* 0x000fe200028f0eff */
[----:B------:R-:W-:Y:S01]  /*9df0*/  USHF.L.U32 UR7, UR4, 0x2, URZ ;  /* 0x0000000204077899 */ /* 0x000fe200080006ff */
[----:B------:R-:W-:Y:S01]  /*9e00*/  IADD3 R14, P5, PT, R17, R50, RZ ;  /* 0x00000032110e7210 */ /* 0x000fe20007fbe0ff */
[----:B------:R-:W-:Y:S01]  /*9e10*/  UIMAD.WIDE UR4, UR4, 0x4, URZ ;  /* 0x00000004040478a5 */ /* 0x000fe2000f8e02ff */
[----:B------:R-:W-:-:S02]  /*9e20*/  LEA.HI.X.SX32 R13, R13, R52, 0x1, P6 ;  /* 0x000000340d0d7211 */ /* 0x000fc400030f0eff */
[----:B------:R-:W-:Y:S02]  /*9e30*/  IADD3 R16, P6, PT, R19, R50, RZ ;  /* 0x0000003213107210 */ /* 0x000fe40007fde0ff */
[----:B------:R-:W-:Y:S02]  /*9e40*/  LEA.HI.X.SX32 R15, R17, R52, 0x1, P5 ;  /* 0x00000034110f7211 */ /* 0x000fe400028f0eff */
[----:B------:R-:W-:Y:S02]  /*9e50*/  LEA R48, R2, UR6, 0x4 ;  /* 0x0000000602307c11 */ /* 0x000fe4000f8e20ff */
[----:B------:R-:W-:Y:S02]  /*9e60*/  IADD3 R18, P5, PT, R21, R50, RZ ;  /* 0x0000003215127210 */ /* 0x000fe40007fbe0ff */
[----:B------:R-:W-:Y:S01]  /*9e70*/  LEA.HI.X.SX32 R17, R19, R52, 0x1, P6 ;  /* 0x0000003413117211 */ /* 0x000fe200030f0eff */
[----:B------:R-:W-:Y:S01]  /*9e80*/  IMAD.IADD R48, R47, 0x1, R48 ;  /* 0x000000012f307824 */ /* 0x000fe200078e0230 */
[----:B------:R-:W-:-:S02]  /*9e90*/  IADD3 R20, P6, PT, R23, R50, RZ ;  /* 0x0000003217147210 */ /* 0x000fc40007fde0ff */
[----:B------:R-:W-:Y:S02]  /*9ea0*/  LEA.HI.X.SX32 R19, R21, R52, 0x1, P5 ;  /* 0x0000003415137211 */ /* 0x000fe400028f0eff */
[----:B------:R-:W-:Y:S02]  /*9eb0*/  IADD3 R22, P5, PT, R3, R50, RZ ;  /* 0x0000003203167210 */ /* 0x000fe40007fbe0ff */
[----:B--2---:R-:W-:Y:S02]  /*9ec0*/  PRMT R47, R39, 0x7770, RZ ;  /* 0x00007770272f7816 */ /* 0x004fe400000000ff */
[----:B------:R-:W-:Y:S01]  /*9ed0*/  FSETP.NEU.AND P4, PT, R31, RZ, PT ;  /* 0x000000ff1f00720b */ /* 0x000fe20003f8d000 */
[----:B------:R-:W-:Y:S01]  /*9ee0*/  IMAD R31, R38, 0x4, R29 ;  /* 0x00000004261f7824 */ /* 0x000fe200078e021d */
[----:B---3--:R-:W-:Y:S01]  /*9ef0*/  PRMT R49, R45, 0x7770, RZ ;  /* 0x000077702d317816 */ /* 0x008fe200000000ff */
[----:B------:R0:W-:Y:S01]  /*9f00*/  STG.E.U8 desc[UR12][R4.64], R47 ;  /* 0x0000002f04007986 */ /* 0x0001e2000c10110c */
[----:B------:R-:W-:-:S02]  /*9f10*/  PRMT R51, R39, 0x7772, RZ ;  /* 0x0000777227337816 */ /* 0x000fc400000000ff */
[----:B------:R-:W-:Y:S01]  /*9f20*/  LEA.HI.X.SX32 R21, R23, R52, 0x1, P6 ;  /* 0x0000003417157211 */ /* 0x000fe200030f0eff */
[----:B------:R1:W-:Y:S01]  /*9f30*/  STG.E.U8 desc[UR12][R6.64], R49 ;  /* 0x0000003106007986 */ /* 0x0003e2000c10110c */
[----:B------:R-:W-:Y:S02]  /*9f40*/  PRMT R53, R45, 0x7772, RZ ;  /* 0x000077722d357816 */ /* 0x000fe400000000ff */
[----:B------:R-:W-:Y:S01]  /*9f50*/  IADD3 R24, P6, PT, R25, R50, RZ ;  /* 0x0000003219187210 */ /* 0x000fe20007fde0ff */
[----:B------:R2:W-:Y:S01]  /*9f60*/  STG.E.U8 desc[UR12][R8.64], R51 ;  /* 0x0000003308007986 */ /* 0x0005e2000c10110c */
[----:B------:R-:W-:Y:S02]  /*9f70*/  LEA.HI.X.SX32 R23, R3, R52, 0x1, P5 ;  /* 0x0000003403177211 */ /* 0x000fe400028f0eff */
[----:B----4-:R-:W-:Y:S01]  /*9f80*/  PRMT R55, R44, 0x7770, RZ ;  /* 0x000077702c377816 */ /* 0x010fe200000000ff */
[----:B------:R-:W-:Y:S01]  /*9f90*/  STG.E.U8 desc[UR12][R10.64], R53 ;  /* 0x000000350a007986 */ /* 0x000fe2000c10110c */
[----:B------:R-:W-:Y:S01]  /*9fa0*/  FSETP.NEU.AND P2, PT, R33, RZ, PT ;  /* 0x000000ff2100720b */ /* 0x000fe20003f4d000 */
[----:B------:R-:W-:Y:S01]  /*9fb0*/  IMAD R33, R38, 0x4, R31 ;  /* 0x0000000426217824 */ /* 0x000fe200078e021f */
[----:B------:R-:W-:Y:S01]  /*9fc0*/  IADD3 R26, P5, PT, R27, R50, RZ ;  /* 0x000000321b1a7210 */ /* 0x000fe20007fbe0ff */
[----:B------:R-:W-:Y:S01]  /*9fd0*/  STG.E.U8 desc[UR12][R12.64], R55 ;  /* 0x000000370c007986 */ /* 0x000fe2000c10110c */
[----:B------:R-:W-:Y:S01]  /*9fe0*/  PRMT R57, R46, 0x7770, RZ ;  /* 0x000077702e397816 */ /* 0x000fe200000000ff */
[----:B------:R-:W-:Y:S01]  /*9ff0*/  IMAD R38, R38, 0x4, R33 ;  /* 0x0000000426267824 */ /* 0x000fe200078e0221 */
[----:B------:R-:W-:-:S02]  /*a000*/  PRMT R59, R44, 0x7772, RZ ;  /* 0x000077722c3b7816 */ /* 0x000fc400000000ff */
[----:B0-----:R-:W-:Y:S01]  /*a010*/  PRMT R5, R46, 0x7772, RZ ;  /* 0x000077722e057816 */ /* 0x001fe200000000ff */
[----:B------:R-:W-:Y:S01]  /*a020*/  STG.E.U8 desc[UR12][R14.64], R57 ;  /* 0x000000390e007986 */ /* 0x000fe2000c10110c */
[----:B------:R-:W-:Y:S02]  /*a030*/  LEA.HI.X.SX32 R25, R25, R52, 0x1, P6 ;  /* 0x0000003419197211 */ /* 0x000fe400030f0eff */
[----:B------:R-:W-:Y:S01]  /*a040*/  IADD3 R28, P6, PT, R29, R50, RZ ;  /* 0x000000321d1c7210 */ /* 0x000fe20007fde0ff */
[----:B------:R0:W-:Y:S01]  /*a050*/  STG.E.U8 desc[UR12][R16.64], R59 ;  /* 0x0000003b10007986 */ /* 0x0001e2000c10110c */
[----:B------:R-:W-:Y:S02]  /*a060*/  LEA.HI.X.SX32 R27, R27, R52, 0x1, P5 ;  /* 0x000000341b1b7211 */ /* 0x000fe400028f0eff */
[----:B------:R-:W-:Y:S01]  /*a070*/  IADD3 R30, P5, PT, R31, R50, RZ ;  /* 0x000000321f1e7210 */ /* 0x000fe20007fbe0ff */
[----:B------:R3:W-:Y:S01]  /*a080*/  STG.E.U8 desc[UR12][R18.64], R5 ;  /* 0x0000000512007986 */ /* 0x0007e2000c10110c */
[----:B-1----:R-:W-:-:S02]  /*a090*/  PRMT R7, R39, 0x7771, RZ ;  /* 0x0000777127077816 */ /* 0x002fc400000000ff */
[----:B------:R-:W-:Y:S02]  /*a0a0*/  LEA.HI.X.SX32 R29, R29, R52, 0x1, P6 ;  /* 0x000000341d1d7211 */ /* 0x000fe400030f0eff */
[----:B--2---:R-:W-:Y:S01]  /*a0b0*/  PRMT R9, R45, 0x7771, RZ ;  /* 0x000077712d097816 */ /* 0x004fe200000000ff */
[----:B------:R1:W-:Y:S01]  /*a0c0*/  STG.E.U8 desc[UR12][R20.64], R7 ;  /* 0x0000000714007986 */ /* 0x0003e2000c10110c */
[----:B------:R-:W-:Y:S01]  /*a0d0*/  IADD3 R2, P6, PT, R33, R50, RZ ;  /* 0x0000003221027210 */ /* 0x000fe20007fde0ff */
[----:B0-----:R-:W0:Y:S01]  /*a0e0*/  LDC.64 R16, c[0x0][0x3a0] ;  /* 0x0000e800ff107b82 */ /* 0x001e220000000a00 */
[----:B------:R-:W-:Y:S01]  /*a0f0*/  LEA.HI.X.SX32 R31, R31, R52, 0x1, P5 ;  /* 0x000000341f1f7211 */ /* 0x000fe200028f0eff */
[----:B------:R-:W-:Y:S01]  /*a100*/  STG.E.U8 desc[UR12][R22.64], R9 ;  /* 0x0000000916007986 */ /* 0x000fe2000c10110c */
[----:B------:R-:W-:Y:S02]  /*a110*/  PRMT R39, R39, 0x7773, RZ ;  /* 0x0000777327277816 */ /* 0x000fe400000000ff */
[----:B---3--:R-:W-:-:S02]  /*a120*/  FSEL R5, R36, -INF , P2 ;  /* 0xff80000024057808 */ /* 0x008fc40001000000 */
[----:B------:R-:W-:Y:S01]  /*a130*/  IADD3 R32, P5, PT, R38, R50, RZ ;  /* 0x0000003226207210 */ /* 0x000fe20007fbe0ff */
[----:B------:R-:W-:Y:S01]  /*a140*/  STG.E.U8 desc[UR12][R24.64], R39 ;  /* 0x0000002718007986 */ /* 0x000fe2000c10110c */
[----:B------:R-:W-:Y:S01]  /*a150*/  PRMT R45, R45, 0x7773, RZ ;  /* 0x000077732d2d7816 */ /* 0x000fe200000000ff */
[----:B------:R-:W-:Y:S01]  /*a160*/  FFMA R42, R5, 0.69314718246459960938, R42 ;  /* 0x3f317218052a7823 */ /* 0x000fe2000000002a */
[----:B------:R-:W-:Y:S02]  /*a170*/  PRMT R11, R44, 0x7771, RZ ;  /* 0x000077712c0b7816 */ /* 0x000fe400000000ff */
[----:B------:R-:W-:Y:S01]  /*a180*/  PRMT R13, R46, 0x7771, RZ ;  /* 0x000077712e0d7816 */ /* 0x000fe200000000ff */
[----:B------:R-:W-:Y:S01]  /*a190*/  STG.E.U8 desc[UR12][R26.64], R45 ;  /* 0x0000002d1a007986 */ /* 0x000fe2000c10110c */
[-C--:B------:R-:W-:Y:S02]  /*a1a0*/  LEA.HI.X.SX32 R3, R33, R52.reuse, 0x1, P6 ;  /* 0x0000003421037211 */ /* 0x080fe400030f0eff */
[----:B------:R-:W-:Y:S01]  /*a1b0*/  PRMT R15, R44, 0x7773, RZ ;  /* 0x000077732c0f7816 */ /* 0x000fe200000000ff */
[----:B------:R-:W-:Y:S01]  /*a1c0*/  STG.E.U8 desc[UR12][R28.64], R11 ;  /* 0x0000000b1c007986 */ /* 0x000fe2000c10110c */
[----:B------:R-:W-:-:S02]  /*a1d0*/  LEA.HI.X.SX32 R33, R38, R52, 0x1, P5 ;  /* 0x0000003426217211 */ /* 0x000fc400028f0eff */
[----:B------:R-:W-:Y:S01]  /*a1e0*/  PRMT R5, R46, 0x7773, RZ ;  /* 0x000077732e057816 */ /* 0x000fe200000000ff */
[----:B------:R-:W-:Y:S01]  /*a1f0*/  STG.E.U8 desc[UR12][R30.64], R13 ;  /* 0x0000000d1e007986 */ /* 0x000fe2000c10110c */
[----:B------:R-:W-:Y:S02]  /*a200*/  FSEL R4, R35, -INF , P3 ;  /* 0xff80000023047808 */ /* 0x000fe40001800000 */
[----:B-1----:R-:W-:Y:S01]  /*a210*/  FSEL R7, R34, -INF , P4 ;  /* 0xff80000022077808 */ /* 0x002fe20002000000 */
[----:B------:R1:W-:Y:S01]  /*a220*/  STG.E.U8 desc[UR12][R2.64], R15 ;  /* 0x0000000f02007986 */ /* 0x0003e2000c10110c */
[----:B------:R-:W-:Y:S01]  /*a230*/  FSEL R6, R37, -INF , P1 ;  /* 0xff80000025067808 */ /* 0x000fe20000800000 */
[----:B------:R-:W-:Y:S01]  /*a240*/  FFMA R41, R4, 0.69314718246459960938, R41 ;  /* 0x3f31721804297823 */ /* 0x000fe20000000029 */
[----:B------:R-:W-:Y:S01]  /*a250*/  LOP3.LUT R4, R0, 0x1c, RZ, 0xc0, !PT ;  /* 0x0000001c00047812 */ /* 0x000fe200078ec0ff */
[----:B------:R2:W-:Y:S01]  /*a260*/  STG.E.U8 desc[UR12][R32.64], R5 ;  /* 0x0000000520007986 */ /* 0x0005e2000c10110c */
[----:B------:R-:W-:Y:S01]  /*a270*/  FFMA R40, R7, 0.69314718246459960938, R40 ;  /* 0x3f31721807287823 */ /* 0x000fe20000000028 */
[----:B------:R-:W-:Y:S01]  /*a280*/  FFMA R43, R6, 0.69314718246459960938, R43 ;  /* 0x3f317218062b7823 */ /* 0x000fe2000000002b */
[----:B------:R-:W-:Y:S01]  /*a290*/  LEA R4, R4, UR6, 0x2 ;  /* 0x0000000604047c11 */ /* 0x000fe2000f8e10ff */
[----:B------:R-:W-:Y:S01]  /*a2a0*/  BAR.SYNC.DEFER_BLOCKING 0x0 ;  /* 0x0000000000007b1d */ /* 0x000fe20000010000 */
[----:B------:R-:W-:-:S04]  /*a2b0*/  IMAD.HI R0, R64, 0x4, RZ ;  /* 0x0000000440007827 */ /* 0x000fc800078e02ff */
[----:B-1----:R-:W-:-:S05]  /*a2c0*/  IMAD.SHL.U32 R3, R64, 0x4, RZ ;  /* 0x0000000440037824 */ /* 0x002fca00078e00ff */
[----:B0-----:R-:W-:-:S04]  /*a2d0*/  IADD3 R2, P1, P2, R3, UR7, R16 ;  /* 0x0000000703027c10 */ /* 0x001fc8000fa3e010 */
[----:B------:R-:W-:Y:S01]  /*a2e0*/  IADD3.X R3, PT, PT, R0, UR5, R17, P1, P2 ;  /* 0x0000000500037c10 */ /* 0x000fe20008fe4411 */
[----:B------:R2:W-:Y:S01]  /*a2f0*/  STS.128 [R4], R40 ;  /* 0x0000002804007388 */ /* 0x0005e20000000c00 */
[----:B------:R-:W-:Y:S06]  /*a300*/  BAR.SYNC.DEFER_BLOCKING 0x0 ;  /* 0x0000000000007b1d */ /* 0x000fec0000010000 */
[----:B------:R-:W-:Y:S05]  /*a310*/  @P0 EXIT ;  /* 0x000000000000094d */ /* 0x000fea0003800000 */
[----:B--2---:R-:W0:Y:S04]  /*a320*/  LDS R5, [R48] ;  /* 0x0000000030057984 */ /* 0x004e280000000800 */
[----:B0-----:R-:W-:Y:S01]  /*a330*/  STG.E desc[UR12][R2.64], R5 ;  /* 0x0000000502007986 */ /* 0x001fe2000c10190c */
[----:B------:R-:W-:Y:S05]  /*a340*/  EXIT ;  /* 0x000000000000794d */ /* 0x000fea0003800000 */
.L_x_2:
[----:B------:R-:W-:-:S00]  /*a350*/  BRA `(.L_x_2) ;  /* 0xfffffffc00fc7947 */ /* 0x000fc0000383ffff */
[----:B------:R-:W-:-:S00]  /*a360*/  NOP ;  /* 0x0000000000007918 */ /* 0x000fc00000000000 */
        /* <DEDUP_REMOVED lines=9> */
.L_x_3:


//--------------------- .nv.global.init           --------------------------
	.section	.nv.global.init,"aw",@progbits
.nv.global.init:
	.type		_$_str,@object
	.size		_$_str,(.L_0 - _$_str)
_$_str:
        /*0000*/ 	.byte	0x5f, 0x5f, 0x43, 0x55, 0x44, 0x41, 0x5f, 0x46, 0x54, 0x5a, 0x00
.L_0:


//--------------------- .nv.shared.attn_fwd       --------------------------
	.section	.nv.shared.attn_fwd,"aw",@nobits
	.sectionflags	@""
	.align	16
	.zero		1024


//--------------------- .nv.shared.reserved.0     --------------------------
	.section	.nv.shared.reserved.0,"aw",@nobits
	.weak		__nv_reservedSMEM_offset_0_alias
	.size		__nv_reservedSMEM_offset_0_alias, 0, 64
	.other		__nv_reservedSMEM_offset_0_alias,@"STO_CUDA_RESERVED_SHARED STV_DEFAULT"
__nv_reservedSMEM_offset_0_alias:
	.zero		0
	.zero		64


//--------------------- .nv.constant0.attn_fwd    --------------------------
	.section	.nv.constant0.attn_fwd,"a",@progbits
	.sectionflags	@""
	.align	4
.nv.constant0.attn_fwd:
	.zero		1032


//--------------------- SYMBOLS --------------------------

	.type		.nv.reservedSmem.offset0,@object
	.size		.nv.reservedSmem.offset0,0x4
	.type		.nv.reservedSmem.cap,@object
	.size		.nv.reservedSmem.cap,0x4
